	.target	sm_90a

	.elftype	@"ET_EXEC"


//--------------------- .note.nv.tkinfo           --------------------------
	.section	.note.nv.tkinfo,"",@"SHT_NOTE"
	.sectionflags	@"SHF_NOTE_NV_TKINFO"
	.tkinfo
        /*0018*/ 	.word	0x00000002
        /*0030*/ 	.string	""
        /*0030*/ 	.string	"ptxas"
        /*0030*/ 	.string	"Cuda compilation tools, release 13.0, V13.0.88"
        /*0030*/ 	.string	"Build cuda_13.0.r13.0/compiler.36424714_0"
        /*0030*/ 	.string	"-arch sm_90a -m 64 "



//--------------------- .note.nv.cuinfo           --------------------------
	.section	.note.nv.cuinfo,"",@"SHT_NOTE"
	.sectionflags	@"SHF_NOTE_NV_CUINFO"
        /*0018*/ 	.short	0x0002
        /*001a*/ 	.short	0x005a
        /*001c*/ 	.short	0x0082
	.zero		2


//--------------------- .nv.info                  --------------------------
	.section	.nv.info,"",@"SHT_CUDA_INFO"
	.align	4


	//----- nvinfo : EIATTR_REGCOUNT
	.align		4
        /*0000*/ 	.byte	0x04, 0x2f
        /*0002*/ 	.short	(.L_15 - .L_14)
	.align		4
.L_14:
        /*0004*/ 	.word	index@(_ZN7cutlass13device_kernelINS_4gemm6kernel13GemmUniversalIN4cute5tupleIJiiiiEEENS1_10collective13CollectiveMmaINS1_34MainloopSm90TmaGmmaWarpSpecializedILi14ENS5_IJNS4_1CILi2EEENSA_ILi1EEESC_EEENS1_32KernelTmaWarpSpecializedPingpongEEENS5_IJNSA_ILi64EEESG_NSA_ILi32EEEEEENS_10tfloat32_tENS5_IJlSC_lEEESJ_SK_NS4_8TiledMMAINS4_8MMA_AtomIJNS4_4SM904GMMA29MMA_64x64x8_F32TF32TF32_SS_TNILNSO_7ScaleInE1ELSQ_1EEEEEENS4_6LayoutINS5_IJSC_SC_SC_EEENS5_IJNSA_ILi0EEESV_SV_EEEEENS5_IJNS4_10UnderscoreESY_SY_EEEEENS4_13SM90_TMA_LOADENS4_14ComposedLayoutINS4_7SwizzleILi3ELi4ELi3EEENS4_18smem_ptr_flag_bitsILi32EEENST_INS5_IJNSA_ILi8EEESH_EEENS5_IJSH_SC_EEEEEEEvNS4_8identityENS4_23SM90_TMA_LOAD_MULTICASTES1B_vS1C_EENS_8epilogue10collective6detail29Sm90TmaWarpSpecializedAdapterINS1G_15DefaultEpilogueISJ_SK_SK_NS1F_6thread17LinearCombinationISJ_Li1EffLNS1K_9ScaleType4KindE0ELNS_15FloatRoundStyleE2ESJ_EENS1_15EpilogueDefaultEEEEEvvEEEEvNT_6ParamsE)
        /*0008*/ 	.word	0x000000a8


	//----- nvinfo : EIATTR_FRAME_SIZE
	.align		4
.L_15:
        /*000c*/ 	.byte	0x04, 0x11
        /*000e*/ 	.short	(.L_17 - .L_16)
	.align		4
.L_16:
        /*0010*/ 	.word	index@(_ZN7cutlass13device_kernelINS_4gemm6kernel13GemmUniversalIN4cute5tupleIJiiiiEEENS1_10collective13CollectiveMmaINS1_34MainloopSm90TmaGmmaWarpSpecializedILi14ENS5_IJNS4_1CILi2EEENSA_ILi1EEESC_EEENS1_32KernelTmaWarpSpecializedPingpongEEENS5_IJNSA_ILi64EEESG_NSA_ILi32EEEEEENS_10tfloat32_tENS5_IJlSC_lEEESJ_SK_NS4_8TiledMMAINS4_8MMA_AtomIJNS4_4SM904GMMA29MMA_64x64x8_F32TF32TF32_SS_TNILNSO_7ScaleInE1ELSQ_1EEEEEENS4_6LayoutINS5_IJSC_SC_SC_EEENS5_IJNSA_ILi0EEESV_SV_EEEEENS5_IJNS4_10UnderscoreESY_SY_EEEEENS4_13SM90_TMA_LOADENS4_14ComposedLayoutINS4_7SwizzleILi3ELi4ELi3EEENS4_18smem_ptr_flag_bitsILi32EEENST_INS5_IJNSA_ILi8EEESH_EEENS5_IJSH_SC_EEEEEEEvNS4_8identityENS4_23SM90_TMA_LOAD_MULTICASTES1B_vS1C_EENS_8epilogue10collective6detail29Sm90TmaWarpSpecializedAdapterINS1G_15DefaultEpilogueISJ_SK_SK_NS1F_6thread17LinearCombinationISJ_Li1EffLNS1K_9ScaleType4KindE0ELNS_15FloatRoundStyleE2ESJ_EENS1_15EpilogueDefaultEEEEEvvEEEEvNT_6ParamsE)
        /*0014*/ 	.word	0x00000008


	//----- nvinfo : EIATTR_MIN_STACK_SIZE
	.align		4
.L_17:
        /*0018*/ 	.byte	0x04, 0x12
        /*001a*/ 	.short	(.L_19 - .L_18)
	.align		4
.L_18:
        /*001c*/ 	.word	index@(_ZN7cutlass13device_kernelINS_4gemm6kernel13GemmUniversalIN4cute5tupleIJiiiiEEENS1_10collective13CollectiveMmaINS1_34MainloopSm90TmaGmmaWarpSpecializedILi14ENS5_IJNS4_1CILi2EEENSA_ILi1EEESC_EEENS1_32KernelTmaWarpSpecializedPingpongEEENS5_IJNSA_ILi64EEESG_NSA_ILi32EEEEEENS_10tfloat32_tENS5_IJlSC_lEEESJ_SK_NS4_8TiledMMAINS4_8MMA_AtomIJNS4_4SM904GMMA29MMA_64x64x8_F32TF32TF32_SS_TNILNSO_7ScaleInE1ELSQ_1EEEEEENS4_6LayoutINS5_IJSC_SC_SC_EEENS5_IJNSA_ILi0EEESV_SV_EEEEENS5_IJNS4_10UnderscoreESY_SY_EEEEENS4_13SM90_TMA_LOADENS4_14ComposedLayoutINS4_7SwizzleILi3ELi4ELi3EEENS4_18smem_ptr_flag_bitsILi32EEENST_INS5_IJNSA_ILi8EEESH_EEENS5_IJSH_SC_EEEEEEEvNS4_8identityENS4_23SM90_TMA_LOAD_MULTICASTES1B_vS1C_EENS_8epilogue10collective6detail29Sm90TmaWarpSpecializedAdapterINS1G_15DefaultEpilogueISJ_SK_SK_NS1F_6thread17LinearCombinationISJ_Li1EffLNS1K_9ScaleType4KindE0ELNS_15FloatRoundStyleE2ESJ_EENS1_15EpilogueDefaultEEEEEvvEEEEvNT_6ParamsE)
        /*0020*/ 	.word	0x00000008
.L_19:


//--------------------- .nv.compat                --------------------------
	.section	.nv.compat,"",@"SHT_CUDA_COMPAT_INFO"
	.align	4
        /*0000*/ 	.byte	0x02, 0x09, 0x01, 0x00, 0x02, 0x02, 0x04, 0x00, 0x02, 0x05, 0x05, 0x00, 0x03, 0x07, 0x01, 0x01
        /*0010*/ 	.byte	0x02, 0x03, 0x01, 0x00, 0x02, 0x06, 0x01, 0x00, 0x04, 0x0b, 0x08, 0x00, 0x00, 0x00, 0x00, 0x00
        /*0020*/ 	.byte	0x00, 0x00, 0x00, 0x00


//--------------------- .nv.info._ZN7cutlass13device_kernelINS_4gemm6kernel13GemmUniversalIN4cute5tupleIJiiiiEEENS1_10collective13CollectiveMmaINS1_34MainloopSm90TmaGmmaWarpSpecializedILi14ENS5_IJNS4_1CILi2EEENSA_ILi1EEESC_EEENS1_32KernelTmaWarpSpecializedPingpongEEENS5_IJNSA_ILi64EEESG_NSA_ILi32EEEEEENS_10tfloat32_tENS5_IJlSC_lEEESJ_SK_NS4_8TiledMMAINS4_8MMA_AtomIJNS4_4SM904GMMA29MMA_64x64x8_F32TF32TF32_SS_TNILNSO_7ScaleInE1ELSQ_1EEEEEENS4_6LayoutINS5_IJSC_SC_SC_EEENS5_IJNSA_ILi0EEESV_SV_EEEEENS5_IJNS4_10UnderscoreESY_SY_EEEEENS4_13SM90_TMA_LOADENS4_14ComposedLayoutINS4_7SwizzleILi3ELi4ELi3EEENS4_18smem_ptr_flag_bitsILi32EEENST_INS5_IJNSA_ILi8EEESH_EEENS5_IJSH_SC_EEEEEEEvNS4_8identityENS4_23SM90_TMA_LOAD_MULTICASTES1B_vS1C_EENS_8epilogue10collective6detail29Sm90TmaWarpSpecializedAdapterINS1G_15DefaultEpilogueISJ_SK_SK_NS1F_6thread17LinearCombinationISJ_Li1EffLNS1K_9ScaleType4KindE0ELNS_15FloatRoundStyleE2ESJ_EENS1_15EpilogueDefaultEEEEEvvEEEEvNT_6ParamsE --------------------------
	.section	.nv.info._ZN7cutlass13device_kernelINS_4gemm6kernel13GemmUniversalIN4cute5tupleIJiiiiEEENS1_10collective13CollectiveMmaINS1_34MainloopSm90TmaGmmaWarpSpecializedILi14ENS5_IJNS4_1CILi2EEENSA_ILi1EEESC_EEENS1_32KernelTmaWarpSpecializedPingpongEEENS5_IJNSA_ILi64EEESG_NSA_ILi32EEEEEENS_10tfloat32_tENS5_IJlSC_lEEESJ_SK_NS4_8TiledMMAINS4_8MMA_AtomIJNS4_4SM904GMMA29MMA_64x64x8_F32TF32TF32_SS_TNILNSO_7ScaleInE1ELSQ_1EEEEEENS4_6LayoutINS5_IJSC_SC_SC_EEENS5_IJNSA_ILi0EEESV_SV_EEEEENS5_IJNS4_10UnderscoreESY_SY_EEEEENS4_13SM90_TMA_LOADENS4_14ComposedLayoutINS4_7SwizzleILi3ELi4ELi3EEENS4_18smem_ptr_flag_bitsILi32EEENST_INS5_IJNSA_ILi8EEESH_EEENS5_IJSH_SC_EEEEEEEvNS4_8identityENS4_23SM90_TMA_LOAD_MULTICASTES1B_vS1C_EENS_8epilogue10collective6detail29Sm90TmaWarpSpecializedAdapterINS1G_15DefaultEpilogueISJ_SK_SK_NS1F_6thread17LinearCombinationISJ_Li1EffLNS1K_9ScaleType4KindE0ELNS_15FloatRoundStyleE2ESJ_EENS1_15EpilogueDefaultEEEEEvvEEEEvNT_6ParamsE,"",@"SHT_CUDA_INFO"
	.sectionflags	@""
	.align	4


	//----- nvinfo : EIATTR_CUDA_API_VERSION
	.align		4
        /*0000*/ 	.byte	0x04, 0x37
        /*0002*/ 	.short	(.L_21 - .L_20)
.L_20:
        /*0004*/ 	.word	0x00000082


	//----- nvinfo : EIATTR_KPARAM_INFO
	.align		4
.L_21:
        /*0008*/ 	.byte	0x04, 0x17
        /*000a*/ 	.short	(.L_23 - .L_22)
.L_22:
        /*000c*/ 	.word	0x00000000
        /*0010*/ 	.short	0x0000
        /*0012*/ 	.short	0x0070
        /*0014*/ 	.byte	0x00, 0xf0, 0x01, 0x10


	//----- nvinfo : EIATTR_SPARSE_MMA_MASK
	.align		4
.L_23:
        /*0018*/ 	.byte	0x03, 0x50
        /*001a*/ 	.short	0x0000


	//----- nvinfo : EIATTR_MAXREG_COUNT
	.align		4
        /*001c*/ 	.byte	0x03, 0x1b
        /*001e*/ 	.short	0x00a8


	//----- nvinfo : EIATTR_NUM_BARRIERS
	.align		4
        /*0020*/ 	.byte	0x02, 0x4c
        /*0022*/ 	.byte	0x01
	.zero		1


	//----- nvinfo : EIATTR_EXTERNS
	.align		4
        /*0024*/ 	.byte	0x04, 0x0f
        /*0026*/ 	.short	(.L_25 - .L_24)


	//   ....[0]....
	.align		4
.L_24:
        /*0028*/ 	.word	index@(__assertfail)


	//----- nvinfo : EIATTR_ANNOTATIONS
	.align		4
.L_25:
        /*002c*/ 	.byte	0x04, 0x55
        /*002e*/ 	.short	(.L_27 - .L_26)


	//   ....[0]....
.L_26:
        /*0030*/ 	.word	0x00000001
        /*0034*/ 	.byte	0x20, 0x0f, 0x00, 0x00, 0x01, 0x00, 0x00, 0x00, 0x30, 0x47, 0x00, 0x00, 0x01, 0x00, 0x00, 0x00
        /*0044*/ 	.byte	0xb0, 0x53, 0x00, 0x00


	//----- nvinfo : EIATTR_MERCURY_ISA_VERSION
	.align		4
.L_27:
        /*0048*/ 	.byte	0x03, 0x5f
        /*004a*/ 	.short	0x0101


	//----- nvinfo : EIATTR_INT_WARP_WIDE_INSTR_OFFSETS
	.align		4
        /*004c*/ 	.byte	0x04, 0x31
        /*004e*/ 	.short	(.L_29 - .L_28)


	//   ....[0]....
.L_28:
        /*0050*/ 	.word	0x000006a0


	//   ....[1]....
        /*0054*/ 	.word	0x000006d0


	//   ....[2]....
        /*0058*/ 	.word	0x00000710


	//   ....[3]....
        /*005c*/ 	.word	0x00000840


	//   ....[4]....
        /*0060*/ 	.word	0x00000850


	//   ....[5]....
        /*0064*/ 	.word	0x00000860


	//   ....[6]....
        /*0068*/ 	.word	0x00000900


	//   ....[7]....
        /*006c*/ 	.word	0x00000940


	//----- nvinfo : EIATTR_COOP_GROUP_MASK_REGIDS
	.align		4
.L_29:
        /*0070*/ 	.byte	0x04, 0x29
        /*0072*/ 	.short	(.L_31 - .L_30)


	//   ....[0]....
.L_30:
        /*0074*/ 	.word	0xffffffff


	//   ....[1]....
        /*0078*/ 	.word	0xffffffff


	//   ....[2]....
        /*007c*/ 	.word	0xffffffff


	//   ....[3]....
        /*0080*/ 	.word	0xffffffff


	//   ....[4]....
        /*0084*/ 	.word	0xffffffff


	//   ....[5]....
        /*0088*/ 	.word	0xffffffff


	//   ....[6]....
        /*008c*/ 	.word	0xffffffff


	//----- nvinfo : EIATTR_COOP_GROUP_INSTR_OFFSETS
	.align		4
.L_31:
        /*0090*/ 	.byte	0x04, 0x28
        /*0092*/ 	.short	(.L_33 - .L_32)


	//   ....[0]....
.L_32:
        /*0094*/ 	.word	0x00000070


	//   ....[1]....
        /*0098*/ 	.word	0x00000080


	//   ....[2]....
        /*009c*/ 	.word	0x00000140


	//   ....[3]....
        /*00a0*/ 	.word	0x00000460


	//   ....[4]....
        /*00a4*/ 	.word	0x000004a0


	//   ....[5]....
        /*00a8*/ 	.word	0x00000880


	//   ....[6]....
        /*00ac*/ 	.word	0x00000ac0


	//----- nvinfo : EIATTR_REG_RECONFIG
	.align		4
.L_33:
        /*00b0*/ 	.byte	0x01, 0x54
	.zero		2


	//----- nvinfo : EIATTR_SYSCALL_OFFSETS
	.align		4
        /*00b4*/ 	.byte	0x04, 0x46
        /*00b6*/ 	.short	(.L_35 - .L_34)


	//   ....[0]....
.L_34:
        /*00b8*/ 	.word	0x000019e0


	//----- nvinfo : EIATTR_MBARRIER_INSTR_OFFSETS
	.align		4
.L_35:
        /*00bc*/ 	.byte	0x04, 0x39
        /*00be*/ 	.short	(.L_37 - .L_36)


	//   ....[0]....
.L_36:
        /*00c0*/ 	.word	0x00000280
        /*00c4*/ 	.word	0x000000ff
        /*00c8*/ 	.word	0x00000000
        /*00cc*/ 	.short	0x0100
        /*00ce*/ 	.byte	0x08
	.zero		1


	//   ....[1]....
        /*00d0*/ 	.word	0x00000290
        /*00d4*/ 	.word	0x000000ff
        /*00d8*/ 	.word	0x00000070
        /*00dc*/ 	.short	0x0100
        /*00de*/ 	.byte	0x08
	.zero		1


	//   ....[2]....
        /*00e0*/ 	.word	0x000002a0
        /*00e4*/ 	.word	0x000000ff
        /*00e8*/ 	.word	0x00000008
        /*00ec*/ 	.short	0x0100
        /*00ee*/ 	.byte	0x08
	.zero		1


	//   ....[3]....
        /*00f0*/ 	.word	0x000002b0
        /*00f4*/ 	.word	0x000000ff
        /*00f8*/ 	.word	0x00000078
        /*00fc*/ 	.short	0x0100
        /*00fe*/ 	.byte	0x08
	.zero		1


	//   ....[4]....
        /*0100*/ 	.word	0x000002c0
        /*0104*/ 	.word	0x000000ff
        /*0108*/ 	.word	0x00000010
        /*010c*/ 	.short	0x0100
        /*010e*/ 	.byte	0x08
	.zero		1


	//   ....[5]....
        /*0110*/ 	.word	0x000002d0
        /*0114*/ 	.word	0x000000ff
        /*0118*/ 	.word	0x00000080
        /*011c*/ 	.short	0x0100
        /*011e*/ 	.byte	0x08
	.zero		1


	//   ....[6]....
        /*0120*/ 	.word	0x000002e0
        /*0124*/ 	.word	0x000000ff
        /*0128*/ 	.word	0x00000018
        /*012c*/ 	.short	0x0100
        /*012e*/ 	.byte	0x08
	.zero		1


	//   ....[7]....
        /*0130*/ 	.word	0x000002f0
        /*0134*/ 	.word	0x000000ff
        /*0138*/ 	.word	0x00000088
        /*013c*/ 	.short	0x0100
        /*013e*/ 	.byte	0x08
	.zero		1


	//   ....[8]....
        /*0140*/ 	.word	0x00000300
        /*0144*/ 	.word	0x000000ff
        /*0148*/ 	.word	0x00000020
        /*014c*/ 	.short	0x0100
        /*014e*/ 	.byte	0x08
	.zero		1


	//   ....[9]....
        /*0150*/ 	.word	0x00000310
        /*0154*/ 	.word	0x000000ff
        /*0158*/ 	.word	0x00000090
        /*015c*/ 	.short	0x0100
        /*015e*/ 	.byte	0x08
	.zero		1


	//   ....[10]....
        /*0160*/ 	.word	0x00000320
        /*0164*/ 	.word	0x000000ff
        /*0168*/ 	.word	0x00000028
        /*016c*/ 	.short	0x0100
        /*016e*/ 	.byte	0x08
	.zero		1


	//   ....[11]....
        /*0170*/ 	.word	0x00000330
        /*0174*/ 	.word	0x000000ff
        /*0178*/ 	.word	0x00000098
        /*017c*/ 	.short	0x0100
        /*017e*/ 	.byte	0x08
	.zero		1


	//   ....[12]....
        /*0180*/ 	.word	0x00000340
        /*0184*/ 	.word	0x000000ff
        /*0188*/ 	.word	0x00000030
        /*018c*/ 	.short	0x0100
        /*018e*/ 	.byte	0x08
	.zero		1


	//   ....[13]....
        /*0190*/ 	.word	0x00000350
        /*0194*/ 	.word	0x000000ff
        /*0198*/ 	.word	0x000000a0
        /*019c*/ 	.short	0x0100
        /*019e*/ 	.byte	0x08
	.zero		1


	//   ....[14]....
        /*01a0*/ 	.word	0x00000360
        /*01a4*/ 	.word	0x000000ff
        /*01a8*/ 	.word	0x00000038
        /*01ac*/ 	.short	0x0100
        /*01ae*/ 	.byte	0x08
	.zero		1


	//   ....[15]....
        /*01b0*/ 	.word	0x00000370
        /*01b4*/ 	.word	0x000000ff
        /*01b8*/ 	.word	0x000000a8
        /*01bc*/ 	.short	0x0100
        /*01be*/ 	.byte	0x08
	.zero		1


	//   ....[16]....
        /*01c0*/ 	.word	0x00000380
        /*01c4*/ 	.word	0x000000ff
        /*01c8*/ 	.word	0x00000040
        /*01cc*/ 	.short	0x0100
        /*01ce*/ 	.byte	0x08
	.zero		1


	//   ....[17]....
        /*01d0*/ 	.word	0x00000390
        /*01d4*/ 	.word	0x000000ff
        /*01d8*/ 	.word	0x000000b0
        /*01dc*/ 	.short	0x0100
        /*01de*/ 	.byte	0x08
	.zero		1


	//   ....[18]....
        /*01e0*/ 	.word	0x000003a0
        /*01e4*/ 	.word	0x000000ff
        /*01e8*/ 	.word	0x00000048
        /*01ec*/ 	.short	0x0100
        /*01ee*/ 	.byte	0x08
	.zero		1


	//   ....[19]....
        /*01f0*/ 	.word	0x000003b0
        /*01f4*/ 	.word	0x000000ff
        /*01f8*/ 	.word	0x000000b8
        /*01fc*/ 	.short	0x0100
        /*01fe*/ 	.byte	0x08
	.zero		1


	//   ....[20]....
        /*0200*/ 	.word	0x000003c0
        /*0204*/ 	.word	0x000000ff
        /*0208*/ 	.word	0x00000050
        /*020c*/ 	.short	0x0100
        /*020e*/ 	.byte	0x08
	.zero		1


	//   ....[21]....
        /*0210*/ 	.word	0x000003d0
        /*0214*/ 	.word	0x000000ff
        /*0218*/ 	.word	0x000000c0
        /*021c*/ 	.short	0x0100
        /*021e*/ 	.byte	0x08
	.zero		1


	//   ....[22]....
        /*0220*/ 	.word	0x000003e0
        /*0224*/ 	.word	0x000000ff
        /*0228*/ 	.word	0x00000058
        /*022c*/ 	.short	0x0100
        /*022e*/ 	.byte	0x08
	.zero		1


	//   ....[23]....
        /*0230*/ 	.word	0x000003f0
        /*0234*/ 	.word	0x000000ff
        /*0238*/ 	.word	0x000000c8
        /*023c*/ 	.short	0x0100
        /*023e*/ 	.byte	0x08
	.zero		1


	//   ....[24]....
        /*0240*/ 	.word	0x00000400
        /*0244*/ 	.word	0x000000ff
        /*0248*/ 	.word	0x00000060
        /*024c*/ 	.short	0x0100
        /*024e*/ 	.byte	0x08
	.zero		1


	//   ....[25]....
        /*0250*/ 	.word	0x00000410
        /*0254*/ 	.word	0x000000ff
        /*0258*/ 	.word	0x000000d0
        /*025c*/ 	.short	0x0100
        /*025e*/ 	.byte	0x08
	.zero		1


	//   ....[26]....
        /*0260*/ 	.word	0x00000420
        /*0264*/ 	.word	0x000000ff
        /*0268*/ 	.word	0x00000068
        /*026c*/ 	.short	0x0100
        /*026e*/ 	.byte	0x08
	.zero		1


	//   ....[27]....
        /*0270*/ 	.word	0x00000430
        /*0274*/ 	.word	0x000000ff
        /*0278*/ 	.word	0x000000d8
        /*027c*/ 	.short	0x0100
        /*027e*/ 	.byte	0x08
	.zero		1


	//   ....[28]....
        /*0280*/ 	.word	0x00000970
        /*0284*/ 	.word	0x000000ff
        /*0288*/ 	.word	0x00000110
        /*028c*/ 	.short	0x0100
        /*028e*/ 	.byte	0x08
	.zero		1


	//   ....[29]....
        /*0290*/ 	.word	0x00000a00
        /*0294*/ 	.word	0x000000ff
        /*0298*/ 	.word	0x00000118
        /*029c*/ 	.short	0x0100
        /*029e*/ 	.byte	0x08
	.zero		1


	//   ....[30]....
        /*02a0*/ 	.word	0x00000a40
        /*02a4*/ 	.word	0x000000ff
        /*02a8*/ 	.word	0x000000f0
        /*02ac*/ 	.short	0x0100
        /*02ae*/ 	.byte	0x09
	.zero		1


	//   ....[31]....
        /*02b0*/ 	.word	0x00000a50
        /*02b4*/ 	.word	0x000000ff
        /*02b8*/ 	.word	0x000000f8
        /*02bc*/ 	.short	0x0100
        /*02be*/ 	.byte	0x09
	.zero		1


	//   ....[32]....
        /*02c0*/ 	.word	0x00000a60
        /*02c4*/ 	.word	0x000000ff
        /*02c8*/ 	.word	0x00000100
        /*02cc*/ 	.short	0x0100
        /*02ce*/ 	.byte	0x09
	.zero		1


	//   ....[33]....
        /*02d0*/ 	.word	0x00000a70
        /*02d4*/ 	.word	0x000000ff
        /*02d8*/ 	.word	0x00000108
        /*02dc*/ 	.short	0x0100
        /*02de*/ 	.byte	0x09
	.zero		1


	//   ....[34]....
        /*02e0*/ 	.word	0x000018c0
        /*02e4*/ 	.word	0x0000003f
        /*02e8*/ 	.word	0x00000000
        /*02ec*/ 	.short	0x010a
        /*02ee*/ 	.byte	0x2a
	.zero		1


	//   ....[35]....
        /*02f0*/ 	.word	0x00001a60
        /*02f4*/ 	.word	0x00000003
        /*02f8*/ 	.word	0x00000000
        /*02fc*/ 	.short	0x010a
        /*02fe*/ 	.byte	0x3f
	.zero		1


	//   ....[36]....
        /*0300*/ 	.word	0x00001aa0
        /*0304*/ 	.word	0x00000003
        /*0308*/ 	.word	0x00000000
        /*030c*/ 	.short	0x010a
        /*030e*/ 	.byte	0x3f
	.zero		1


	//   ....[37]....
        /*0310*/ 	.word	0x00001da0
        /*0314*/ 	.word	0x000000ff
        /*0318*/ 	.word	0x00000000
        /*031c*/ 	.short	0x010a
        /*031e*/ 	.byte	0x04
	.zero		1


	//   ....[38]....
        /*0320*/ 	.word	0x00001de0
        /*0324*/ 	.word	0x000000ff
        /*0328*/ 	.word	0x00000000
        /*032c*/ 	.short	0x010a
        /*032e*/ 	.byte	0x04
	.zero		1


	//   ....[39]....
        /*0330*/ 	.word	0x00002040
        /*0334*/ 	.word	0x00000005
        /*0338*/ 	.word	0x00000000
        /*033c*/ 	.short	0x0101
        /*033e*/ 	.byte	0x3f
	.zero		1


	//   ....[40]....
        /*0340*/ 	.word	0x00002140
        /*0344*/ 	.word	0x00000040
        /*0348*/ 	.word	0x00000000
        /*034c*/ 	.short	0x0101
        /*034e*/ 	.byte	0x2f
	.zero		1


	//   ....[41]....
        /*0350*/ 	.word	0x00002260
        /*0354*/ 	.word	0x00000000
        /*0358*/ 	.word	0x00000000
        /*035c*/ 	.short	0x0101
        /*035e*/ 	.byte	0x3f
	.zero		1


	//   ....[42]....
        /*0360*/ 	.word	0x00002320
        /*0364*/ 	.word	0x0000003f
        /*0368*/ 	.word	0x00000010
        /*036c*/ 	.short	0x010a
        /*036e*/ 	.byte	0x2a
	.zero		1


	//   ....[43]....
        /*0370*/ 	.word	0x00004750
        /*0374*/ 	.word	0x00000042
        /*0378*/ 	.word	0x00000000
        /*037c*/ 	.short	0x0101
        /*037e*/ 	.byte	0x2f
	.zero		1


	//   ....[44]....
        /*0380*/ 	.word	0x00005100
        /*0384*/ 	.word	0x0000000c
        /*0388*/ 	.word	0x00000070
        /*038c*/ 	.short	0x010a
        /*038e*/ 	.byte	0x3f
	.zero		1


	//   ....[45]....
        /*0390*/ 	.word	0x000054d0
        /*0394*/ 	.word	0x00000004
        /*0398*/ 	.word	0x00000118
        /*039c*/ 	.short	0x0101
        /*039e*/ 	.byte	0x3f
	.zero		1


	//   ....[46]....
        /*03a0*/ 	.word	0x00005c60
        /*03a4*/ 	.word	0x00000007
        /*03a8*/ 	.word	0x00000000
        /*03ac*/ 	.short	0x010a
        /*03ae*/ 	.byte	0x3f
	.zero		1


	//   ....[47]....
        /*03b0*/ 	.word	0x00005ce0
        /*03b4*/ 	.word	0x00000009
        /*03b8*/ 	.word	0x00000000
        /*03bc*/ 	.short	0x010a
        /*03be*/ 	.byte	0x3f
	.zero		1


	//   ....[48]....
        /*03c0*/ 	.word	0x00005d70
        /*03c4*/ 	.word	0x00000006
        /*03c8*/ 	.word	0x00000000
        /*03cc*/ 	.short	0x010a
        /*03ce*/ 	.byte	0x3f
	.zero		1


	//   ....[49]....
        /*03d0*/ 	.word	0x00005e00
        /*03d4*/ 	.word	0x00000009
        /*03d8*/ 	.word	0x00000000
        /*03dc*/ 	.short	0x010a
        /*03de*/ 	.byte	0x3f
	.zero		1


	//   ....[50]....
        /*03e0*/ 	.word	0x00005e90
        /*03e4*/ 	.word	0x00000006
        /*03e8*/ 	.word	0x00000000
        /*03ec*/ 	.short	0x010a
        /*03ee*/ 	.byte	0x3f
	.zero		1


	//   ....[51]....
        /*03f0*/ 	.word	0x00005f20
        /*03f4*/ 	.word	0x00000009
        /*03f8*/ 	.word	0x00000000
        /*03fc*/ 	.short	0x010a
        /*03fe*/ 	.byte	0x3f
	.zero		1


	//   ....[52]....
        /*0400*/ 	.word	0x00005fb0
        /*0404*/ 	.word	0x00000006
        /*0408*/ 	.word	0x00000000
        /*040c*/ 	.short	0x010a
        /*040e*/ 	.byte	0x3f
	.zero		1


	//   ....[53]....
        /*0410*/ 	.word	0x00006040
        /*0414*/ 	.word	0x00000009
        /*0418*/ 	.word	0x00000000
        /*041c*/ 	.short	0x010a
        /*041e*/ 	.byte	0x3f
	.zero		1


	//   ....[54]....
        /*0420*/ 	.word	0x000060d0
        /*0424*/ 	.word	0x00000006
        /*0428*/ 	.word	0x00000000
        /*042c*/ 	.short	0x010a
        /*042e*/ 	.byte	0x3f
	.zero		1


	//   ....[55]....
        /*0430*/ 	.word	0x00006160
        /*0434*/ 	.word	0x00000009
        /*0438*/ 	.word	0x00000000
        /*043c*/ 	.short	0x010a
        /*043e*/ 	.byte	0x3f
	.zero		1


	//   ....[56]....
        /*0440*/ 	.word	0x000061f0
        /*0444*/ 	.word	0x00000006
        /*0448*/ 	.word	0x00000000
        /*044c*/ 	.short	0x010a
        /*044e*/ 	.byte	0x3f
	.zero		1


	//   ....[57]....
        /*0450*/ 	.word	0x00006280
        /*0454*/ 	.word	0x00000009
        /*0458*/ 	.word	0x00000000
        /*045c*/ 	.short	0x010a
        /*045e*/ 	.byte	0x3f
	.zero		1


	//   ....[58]....
        /*0460*/ 	.word	0x00006310
        /*0464*/ 	.word	0x00000006
        /*0468*/ 	.word	0x00000000
        /*046c*/ 	.short	0x010a
        /*046e*/ 	.byte	0x3f
	.zero		1


	//   ....[59]....
        /*0470*/ 	.word	0x000063a0
        /*0474*/ 	.word	0x00000003
        /*0478*/ 	.word	0x00000000
        /*047c*/ 	.short	0x010a
        /*047e*/ 	.byte	0x3f
	.zero		1


	//   ....[60]....
        /*0480*/ 	.word	0x00006400
        /*0484*/ 	.word	0x00000041
        /*0488*/ 	.word	0x00000000
        /*048c*/ 	.short	0x010a
        /*048e*/ 	.byte	0x3f
	.zero		1


	//   ....[61]....
        /*0490*/ 	.word	0x00006450
        /*0494*/ 	.word	0x00000003
        /*0498*/ 	.word	0x00000000
        /*049c*/ 	.short	0x010a
        /*049e*/ 	.byte	0x3f
	.zero		1


	//   ....[62]....
        /*04a0*/ 	.word	0x000064b0
        /*04a4*/ 	.word	0x00000005
        /*04a8*/ 	.word	0x00000000
        /*04ac*/ 	.short	0x010a
        /*04ae*/ 	.byte	0x3f
	.zero		1


	//   ....[63]....
        /*04b0*/ 	.word	0x00006500
        /*04b4*/ 	.word	0x00000041
        /*04b8*/ 	.word	0x00000010
        /*04bc*/ 	.short	0x010a
        /*04be*/ 	.byte	0x3f
	.zero		1


	//   ....[64]....
        /*04c0*/ 	.word	0x000065d0
        /*04c4*/ 	.word	0x0000000c
        /*04c8*/ 	.word	0x00000070
        /*04cc*/ 	.short	0x010a
        /*04ce*/ 	.byte	0x3f
	.zero		1


	//   ....[65]....
        /*04d0*/ 	.word	0x000066a0
        /*04d4*/ 	.word	0x00000007
        /*04d8*/ 	.word	0x00000000
        /*04dc*/ 	.short	0x010a
        /*04de*/ 	.byte	0x3f
	.zero		1


	//   ....[66]....
        /*04e0*/ 	.word	0x000066f0
        /*04e4*/ 	.word	0x00000009
        /*04e8*/ 	.word	0x00000000
        /*04ec*/ 	.short	0x010a
        /*04ee*/ 	.byte	0x3f
	.zero		1


	//   ....[67]....
        /*04f0*/ 	.word	0x00006740
        /*04f4*/ 	.word	0x00000006
        /*04f8*/ 	.word	0x00000000
        /*04fc*/ 	.short	0x010a
        /*04fe*/ 	.byte	0x3f
	.zero		1


	//   ....[68]....
        /*0500*/ 	.word	0x00006790
        /*0504*/ 	.word	0x00000009
        /*0508*/ 	.word	0x00000000
        /*050c*/ 	.short	0x010a
        /*050e*/ 	.byte	0x3f
	.zero		1


	//   ....[69]....
        /*0510*/ 	.word	0x000067e0
        /*0514*/ 	.word	0x00000006
        /*0518*/ 	.word	0x00000000
        /*051c*/ 	.short	0x010a
        /*051e*/ 	.byte	0x3f
	.zero		1


	//   ....[70]....
        /*0520*/ 	.word	0x00006830
        /*0524*/ 	.word	0x00000009
        /*0528*/ 	.word	0x00000000
        /*052c*/ 	.short	0x010a
        /*052e*/ 	.byte	0x3f
	.zero		1


	//   ....[71]....
        /*0530*/ 	.word	0x00006880
        /*0534*/ 	.word	0x00000006
        /*0538*/ 	.word	0x00000000
        /*053c*/ 	.short	0x010a
        /*053e*/ 	.byte	0x3f
	.zero		1


	//   ....[72]....
        /*0540*/ 	.word	0x000068d0
        /*0544*/ 	.word	0x00000009
        /*0548*/ 	.word	0x00000000
        /*054c*/ 	.short	0x010a
        /*054e*/ 	.byte	0x3f
	.zero		1


	//   ....[73]....
        /*0550*/ 	.word	0x00006920
        /*0554*/ 	.word	0x00000006
        /*0558*/ 	.word	0x00000000
        /*055c*/ 	.short	0x010a
        /*055e*/ 	.byte	0x3f
	.zero		1


	//   ....[74]....
        /*0560*/ 	.word	0x00006970
        /*0564*/ 	.word	0x00000009
        /*0568*/ 	.word	0x00000000
        /*056c*/ 	.short	0x010a
        /*056e*/ 	.byte	0x3f
	.zero		1


	//   ....[75]....
        /*0570*/ 	.word	0x000069c0
        /*0574*/ 	.word	0x00000006
        /*0578*/ 	.word	0x00000000
        /*057c*/ 	.short	0x010a
        /*057e*/ 	.byte	0x3f
	.zero		1


	//   ....[76]....
        /*0580*/ 	.word	0x00006a10
        /*0584*/ 	.word	0x00000009
        /*0588*/ 	.word	0x00000000
        /*058c*/ 	.short	0x010a
        /*058e*/ 	.byte	0x3f
	.zero		1


	//   ....[77]....
        /*0590*/ 	.word	0x00006a60
        /*0594*/ 	.word	0x00000006
        /*0598*/ 	.word	0x00000000
        /*059c*/ 	.short	0x010a
        /*059e*/ 	.byte	0x3f
	.zero		1


	//----- nvinfo : EIATTR_NUM_MBARRIERS
	.align		4
.L_37:
        /*05a0*/ 	.byte	0x03, 0x38
        /*05a2*/ 	.short	0x0022


	//----- nvinfo : EIATTR_EXIT_INSTR_OFFSETS
	.align		4
        /*05a4*/ 	.byte	0x04, 0x1c
        /*05a6*/ 	.short	(.L_39 - .L_38)


	//   ....[0]....
.L_38:
        /*05a8*/ 	.word	0x00001570


	//   ....[1]....
        /*05ac*/ 	.word	0x000015d0


	//   ....[2]....
        /*05b0*/ 	.word	0x00004de0


	//   ....[3]....
        /*05b4*/ 	.word	0x00004e10


	//   ....[4]....
        /*05b8*/ 	.word	0x000063f0


	//----- nvinfo : EIATTR_MAX_THREADS
	.align		4
.L_39:
        /*05bc*/ 	.byte	0x04, 0x05
        /*05be*/ 	.short	(.L_41 - .L_40)
.L_40:
        /*05c0*/ 	.word	0x00000180
        /*05c4*/ 	.word	0x00000001
        /*05c8*/ 	.word	0x00000001


	//----- nvinfo : EIATTR_CRS_STACK_SIZE
	.align		4
.L_41:
        /*05cc*/ 	.byte	0x04, 0x1e
        /*05ce*/ 	.short	(.L_43 - .L_42)
.L_42:
        /*05d0*/ 	.word	0x00000000


	//----- nvinfo : EIATTR_CBANK_PARAM_SIZE
	.align		4
.L_43:
        /*05d4*/ 	.byte	0x03, 0x19
        /*05d6*/ 	.short	0x0470


	//----- nvinfo : EIATTR_PARAM_CBANK
	.align		4
        /*05d8*/ 	.byte	0x04, 0x0a
        /*05da*/ 	.short	(.L_45 - .L_44)
	.align		4
.L_44:
        /*05dc*/ 	.word	index@(.nv.constant0._ZN7cutlass13device_kernelINS_4gemm6kernel13GemmUniversalIN4cute5tupleIJiiiiEEENS1_10collective13CollectiveMmaINS1_34MainloopSm90TmaGmmaWarpSpecializedILi14ENS5_IJNS4_1CILi2EEENSA_ILi1EEESC_EEENS1_32KernelTmaWarpSpecializedPingpongEEENS5_IJNSA_ILi64EEESG_NSA_ILi32EEEEEENS_10tfloat32_tENS5_IJlSC_lEEESJ_SK_NS4_8TiledMMAINS4_8MMA_AtomIJNS4_4SM904GMMA29MMA_64x64x8_F32TF32TF32_SS_TNILNSO_7ScaleInE1ELSQ_1EEEEEENS4_6LayoutINS5_IJSC_SC_SC_EEENS5_IJNSA_ILi0EEESV_SV_EEEEENS5_IJNS4_10UnderscoreESY_SY_EEEEENS4_13SM90_TMA_LOADENS4_14ComposedLayoutINS4_7SwizzleILi3ELi4ELi3EEENS4_18smem_ptr_flag_bitsILi32EEENST_INS5_IJNSA_ILi8EEESH_EEENS5_IJSH_SC_EEEEEEEvNS4_8identityENS4_23SM90_TMA_LOAD_MULTICASTES1B_vS1C_EENS_8epilogue10collective6detail29Sm90TmaWarpSpecializedAdapterINS1G_15DefaultEpilogueISJ_SK_SK_NS1F_6thread17LinearCombinationISJ_Li1EffLNS1K_9ScaleType4KindE0ELNS_15FloatRoundStyleE2ESJ_EENS1_15EpilogueDefaultEEEEEvvEEEEvNT_6ParamsE)
        /*05e0*/ 	.short	0x0210
        /*05e2*/ 	.short	0x0470


	//----- nvinfo : EIATTR_SW_WAR
	.align		4
.L_45:
        /*05e4*/ 	.byte	0x04, 0x36
        /*05e6*/ 	.short	(.L_47 - .L_46)
.L_46:
        /*05e8*/ 	.word	0x00000008
.L_47:


//--------------------- .nv.callgraph             --------------------------
	.section	.nv.callgraph,"",@"SHT_CUDA_CALLGRAPH"
	.align	4
	.sectionentsize	8
	.align		4
        /*0000*/ 	.word	0x00000000
	.align		4
        /*0004*/ 	.word	0xffffffff
	.align		4
        /*0008*/ 	.word	index@(_ZN7cutlass13device_kernelINS_4gemm6kernel13GemmUniversalIN4cute5tupleIJiiiiEEENS1_10collective13CollectiveMmaINS1_34MainloopSm90TmaGmmaWarpSpecializedILi14ENS5_IJNS4_1CILi2EEENSA_ILi1EEESC_EEENS1_32KernelTmaWarpSpecializedPingpongEEENS5_IJNSA_ILi64EEESG_NSA_ILi32EEEEEENS_10tfloat32_tENS5_IJlSC_lEEESJ_SK_NS4_8TiledMMAINS4_8MMA_AtomIJNS4_4SM904GMMA29MMA_64x64x8_F32TF32TF32_SS_TNILNSO_7ScaleInE1ELSQ_1EEEEEENS4_6LayoutINS5_IJSC_SC_SC_EEENS5_IJNSA_ILi0EEESV_SV_EEEEENS5_IJNS4_10UnderscoreESY_SY_EEEEENS4_13SM90_TMA_LOADENS4_14ComposedLayoutINS4_7SwizzleILi3ELi4ELi3EEENS4_18smem_ptr_flag_bitsILi32EEENST_INS5_IJNSA_ILi8EEESH_EEENS5_IJSH_SC_EEEEEEEvNS4_8identityENS4_23SM90_TMA_LOAD_MULTICASTES1B_vS1C_EENS_8epilogue10collective6detail29Sm90TmaWarpSpecializedAdapterINS1G_15DefaultEpilogueISJ_SK_SK_NS1F_6thread17LinearCombinationISJ_Li1EffLNS1K_9ScaleType4KindE0ELNS_15FloatRoundStyleE2ESJ_EENS1_15EpilogueDefaultEEEEEvvEEEEvNT_6ParamsE)
	.align		4
        /*000c*/ 	.word	index@(__assertfail)
	.align		4
        /*0010*/ 	.word	0x00000000
	.align		4
        /*0014*/ 	.word	0xfffffffe
	.align		4
        /*0018*/ 	.word	0x00000000
	.align		4
        /*001c*/ 	.word	0xfffffffd
	.align		4
        /*0020*/ 	.word	0x00000000
	.align		4
        /*0024*/ 	.word	0xfffffffc


//--------------------- .nv.constant4             --------------------------
	.section	.nv.constant4,"a",@progbits
	.align	8
	.align		8
.nv.constant4:
        /*0000*/ 	.dword	__assertfail
	.align		8
        /*0008*/ 	.dword	__unnamed_1
	.align		8
        /*0010*/ 	.dword	_ZN39_INTERNAL_fa9f960b_4_k_cu_cc7c192b_63264cuda3std3__45__cpo5beginE
	.align		8
        /*0018*/ 	.dword	_ZN39_INTERNAL_fa9f960b_4_k_cu_cc7c192b_63264cuda3std3__45__cpo3endE
	.align		8
        /*0020*/ 	.dword	_ZN39_INTERNAL_fa9f960b_4_k_cu_cc7c192b_63264cuda3std3__45__cpo6cbeginE
	.align		8
        /*0028*/ 	.dword	_ZN39_INTERNAL_fa9f960b_4_k_cu_cc7c192b_63264cuda3std3__45__cpo4cendE
	.align		8
        /*0030*/ 	.dword	_ZN39_INTERNAL_fa9f960b_4_k_cu_cc7c192b_63264cuda3std3__441_GLOBAL__N__fa9f960b_4_k_cu_cc7c192b_63266ignoreE
	.align		8
        /*0038*/ 	.dword	_ZN39_INTERNAL_fa9f960b_4_k_cu_cc7c192b_63264cuda3std3__419piecewise_constructE
	.align		8
        /*0040*/ 	.dword	_ZN39_INTERNAL_fa9f960b_4_k_cu_cc7c192b_63264cuda3std3__48in_placeE
	.align		8
        /*0048*/ 	.dword	_ZN39_INTERNAL_fa9f960b_4_k_cu_cc7c192b_63264cuda3std6ranges3__45__cpo4swapE
	.align		8
        /*0050*/ 	.dword	_ZN39_INTERNAL_fa9f960b_4_k_cu_cc7c192b_63264cuda3std6ranges3__45__cpo9iter_moveE
	.align		8
        /*0058*/ 	.dword	_ZN39_INTERNAL_fa9f960b_4_k_cu_cc7c192b_63264cute7productE
	.align		8
        /*0060*/ 	.dword	_ZN39_INTERNAL_fa9f960b_4_k_cu_cc7c192b_63264cute1_E
	.align		8
        /*0068*/ 	.dword	$str$22
	.align		8
        /*0070*/ 	.dword	$str$23


//--------------------- .text._ZN7cutlass13device_kernelINS_4gemm6kernel13GemmUniversalIN4cute5tupleIJiiiiEEENS1_10collective13CollectiveMmaINS1_34MainloopSm90TmaGmmaWarpSpecializedILi14ENS5_IJNS4_1CILi2EEENSA_ILi1EEESC_EEENS1_32KernelTmaWarpSpecializedPingpongEEENS5_IJNSA_ILi64EEESG_NSA_ILi32EEEEEENS_10tfloat32_tENS5_IJlSC_lEEESJ_SK_NS4_8TiledMMAINS4_8MMA_AtomIJNS4_4SM904GMMA29MMA_64x64x8_F32TF32TF32_SS_TNILNSO_7ScaleInE1ELSQ_1EEEEEENS4_6LayoutINS5_IJSC_SC_SC_EEENS5_IJNSA_ILi0EEESV_SV_EEEEENS5_IJNS4_10UnderscoreESY_SY_EEEEENS4_13SM90_TMA_LOADENS4_14ComposedLayoutINS4_7SwizzleILi3ELi4ELi3EEENS4_18smem_ptr_flag_bitsILi32EEENST_INS5_IJNSA_ILi8EEESH_EEENS5_IJSH_SC_EEEEEEEvNS4_8identityENS4_23SM90_TMA_LOAD_MULTICASTES1B_vS1C_EENS_8epilogue10collective6detail29Sm90TmaWarpSpecializedAdapterINS1G_15DefaultEpilogueISJ_SK_SK_NS1F_6thread17LinearCombinationISJ_Li1EffLNS1K_9ScaleType4KindE0ELNS_15FloatRoundStyleE2ESJ_EENS1_15EpilogueDefaultEEEEEvvEEEEvNT_6ParamsE --------------------------
	.section	.text._ZN7cutlass13device_kernelINS_4gemm6kernel13GemmUniversalIN4cute5tupleIJiiiiEEENS1_10collective13CollectiveMmaINS1_34MainloopSm90TmaGmmaWarpSpecializedILi14ENS5_IJNS4_1CILi2EEENSA_ILi1EEESC_EEENS1_32KernelTmaWarpSpecializedPingpongEEENS5_IJNSA_ILi64EEESG_NSA_ILi32EEEEEENS_10tfloat32_tENS5_IJlSC_lEEESJ_SK_NS4_8TiledMMAINS4_8MMA_AtomIJNS4_4SM904GMMA29MMA_64x64x8_F32TF32TF32_SS_TNILNSO_7ScaleInE1ELSQ_1EEEEEENS4_6LayoutINS5_IJSC_SC_SC_EEENS5_IJNSA_ILi0EEESV_SV_EEEEENS5_IJNS4_10UnderscoreESY_SY_EEEEENS4_13SM90_TMA_LOADENS4_14ComposedLayoutINS4_7SwizzleILi3ELi4ELi3EEENS4_18smem_ptr_flag_bitsILi32EEENST_INS5_IJNSA_ILi8EEESH_EEENS5_IJSH_SC_EEEEEEEvNS4_8identityENS4_23SM90_TMA_LOAD_MULTICASTES1B_vS1C_EENS_8epilogue10collective6detail29Sm90TmaWarpSpecializedAdapterINS1G_15DefaultEpilogueISJ_SK_SK_NS1F_6thread17LinearCombinationISJ_Li1EffLNS1K_9ScaleType4KindE0ELNS_15FloatRoundStyleE2ESJ_EENS1_15EpilogueDefaultEEEEEvvEEEEvNT_6ParamsE,"ax",@progbits
	.align	128
.text._ZN7cutlass13device_kernelINS_4gemm6kernel13GemmUniversalIN4cute5tupleIJiiiiEEENS1_10collective13CollectiveMmaINS1_34MainloopSm90TmaGmmaWarpSpecializedILi14ENS5_IJNS4_1CILi2EEENSA_ILi1EEESC_EEENS1_32KernelTmaWarpSpecializedPingpongEEENS5_IJNSA_ILi64EEESG_NSA_ILi32EEEEEENS_10tfloat32_tENS5_IJlSC_lEEESJ_SK_NS4_8TiledMMAINS4_8MMA_AtomIJNS4_4SM904GMMA29MMA_64x64x8_F32TF32TF32_SS_TNILNSO_7ScaleInE1ELSQ_1EEEEEENS4_6LayoutINS5_IJSC_SC_SC_EEENS5_IJNSA_ILi0EEESV_SV_EEEEENS5_IJNS4_10UnderscoreESY_SY_EEEEENS4_13SM90_TMA_LOADENS4_14ComposedLayoutINS4_7SwizzleILi3ELi4ELi3EEENS4_18smem_ptr_flag_bitsILi32EEENST_INS5_IJNSA_ILi8EEESH_EEENS5_IJSH_SC_EEEEEEEvNS4_8identityENS4_23SM90_TMA_LOAD_MULTICASTES1B_vS1C_EENS_8epilogue10collective6detail29Sm90TmaWarpSpecializedAdapterINS1G_15DefaultEpilogueISJ_SK_SK_NS1F_6thread17LinearCombinationISJ_Li1EffLNS1K_9ScaleType4KindE0ELNS_15FloatRoundStyleE2ESJ_EENS1_15EpilogueDefaultEEEEEvvEEEEvNT_6ParamsE:
        .type           _ZN7cutlass13device_kernelINS_4gemm6kernel13GemmUniversalIN4cute5tupleIJiiiiEEENS1_10collective13CollectiveMmaINS1_34MainloopSm90TmaGmmaWarpSpecializedILi14ENS5_IJNS4_1CILi2EEENSA_ILi1EEESC_EEENS1_32KernelTmaWarpSpecializedPingpongEEENS5_IJNSA_ILi64EEESG_NSA_ILi32EEEEEENS_10tfloat32_tENS5_IJlSC_lEEESJ_SK_NS4_8TiledMMAINS4_8MMA_AtomIJNS4_4SM904GMMA29MMA_64x64x8_F32TF32TF32_SS_TNILNSO_7ScaleInE1ELSQ_1EEEEEENS4_6LayoutINS5_IJSC_SC_SC_EEENS5_IJNSA_ILi0EEESV_SV_EEEEENS5_IJNS4_10UnderscoreESY_SY_EEEEENS4_13SM90_TMA_LOADENS4_14ComposedLayoutINS4_7SwizzleILi3ELi4ELi3EEENS4_18smem_ptr_flag_bitsILi32EEENST_INS5_IJNSA_ILi8EEESH_EEENS5_IJSH_SC_EEEEEEEvNS4_8identityENS4_23SM90_TMA_LOAD_MULTICASTES1B_vS1C_EENS_8epilogue10collective6detail29Sm90TmaWarpSpecializedAdapterINS1G_15DefaultEpilogueISJ_SK_SK_NS1F_6thread17LinearCombinationISJ_Li1EffLNS1K_9ScaleType4KindE0ELNS_15FloatRoundStyleE2ESJ_EENS1_15EpilogueDefaultEEEEEvvEEEEvNT_6ParamsE,@function
        .size           _ZN7cutlass13device_kernelINS_4gemm6kernel13GemmUniversalIN4cute5tupleIJiiiiEEENS1_10collective13CollectiveMmaINS1_34MainloopSm90TmaGmmaWarpSpecializedILi14ENS5_IJNS4_1CILi2EEENSA_ILi1EEESC_EEENS1_32KernelTmaWarpSpecializedPingpongEEENS5_IJNSA_ILi64EEESG_NSA_ILi32EEEEEENS_10tfloat32_tENS5_IJlSC_lEEESJ_SK_NS4_8TiledMMAINS4_8MMA_AtomIJNS4_4SM904GMMA29MMA_64x64x8_F32TF32TF32_SS_TNILNSO_7ScaleInE1ELSQ_1EEEEEENS4_6LayoutINS5_IJSC_SC_SC_EEENS5_IJNSA_ILi0EEESV_SV_EEEEENS5_IJNS4_10UnderscoreESY_SY_EEEEENS4_13SM90_TMA_LOADENS4_14ComposedLayoutINS4_7SwizzleILi3ELi4ELi3EEENS4_18smem_ptr_flag_bitsILi32EEENST_INS5_IJNSA_ILi8EEESH_EEENS5_IJSH_SC_EEEEEEEvNS4_8identityENS4_23SM90_TMA_LOAD_MULTICASTES1B_vS1C_EENS_8epilogue10collective6detail29Sm90TmaWarpSpecializedAdapterINS1G_15DefaultEpilogueISJ_SK_SK_NS1F_6thread17LinearCombinationISJ_Li1EffLNS1K_9ScaleType4KindE0ELNS_15FloatRoundStyleE2ESJ_EENS1_15EpilogueDefaultEEEEEvvEEEEvNT_6ParamsE,(.L_x_160 - _ZN7cutlass13device_kernelINS_4gemm6kernel13GemmUniversalIN4cute5tupleIJiiiiEEENS1_10collective13CollectiveMmaINS1_34MainloopSm90TmaGmmaWarpSpecializedILi14ENS5_IJNS4_1CILi2EEENSA_ILi1EEESC_EEENS1_32KernelTmaWarpSpecializedPingpongEEENS5_IJNSA_ILi64EEESG_NSA_ILi32EEEEEENS_10tfloat32_tENS5_IJlSC_lEEESJ_SK_NS4_8TiledMMAINS4_8MMA_AtomIJNS4_4SM904GMMA29MMA_64x64x8_F32TF32TF32_SS_TNILNSO_7ScaleInE1ELSQ_1EEEEEENS4_6LayoutINS5_IJSC_SC_SC_EEENS5_IJNSA_ILi0EEESV_SV_EEEEENS5_IJNS4_10UnderscoreESY_SY_EEEEENS4_13SM90_TMA_LOADENS4_14ComposedLayoutINS4_7SwizzleILi3ELi4ELi3EEENS4_18smem_ptr_flag_bitsILi32EEENST_INS5_IJNSA_ILi8EEESH_EEENS5_IJSH_SC_EEEEEEEvNS4_8identityENS4_23SM90_TMA_LOAD_MULTICASTES1B_vS1C_EENS_8epilogue10collective6detail29Sm90TmaWarpSpecializedAdapterINS1G_15DefaultEpilogueISJ_SK_SK_NS1F_6thread17LinearCombinationISJ_Li1EffLNS1K_9ScaleType4KindE0ELNS_15FloatRoundStyleE2ESJ_EENS1_15EpilogueDefaultEEEEEvvEEEEvNT_6ParamsE)
        .other          _ZN7cutlass13device_kernelINS_4gemm6kernel13GemmUniversalIN4cute5tupleIJiiiiEEENS1_10collective13CollectiveMmaINS1_34MainloopSm90TmaGmmaWarpSpecializedILi14ENS5_IJNS4_1CILi2EEENSA_ILi1EEESC_EEENS1_32KernelTmaWarpSpecializedPingpongEEENS5_IJNSA_ILi64EEESG_NSA_ILi32EEEEEENS_10tfloat32_tENS5_IJlSC_lEEESJ_SK_NS4_8TiledMMAINS4_8MMA_AtomIJNS4_4SM904GMMA29MMA_64x64x8_F32TF32TF32_SS_TNILNSO_7ScaleInE1ELSQ_1EEEEEENS4_6LayoutINS5_IJSC_SC_SC_EEENS5_IJNSA_ILi0EEESV_SV_EEEEENS5_IJNS4_10UnderscoreESY_SY_EEEEENS4_13SM90_TMA_LOADENS4_14ComposedLayoutINS4_7SwizzleILi3ELi4ELi3EEENS4_18smem_ptr_flag_bitsILi32EEENST_INS5_IJNSA_ILi8EEESH_EEENS5_IJSH_SC_EEEEEEEvNS4_8identityENS4_23SM90_TMA_LOAD_MULTICASTES1B_vS1C_EENS_8epilogue10collective6detail29Sm90TmaWarpSpecializedAdapterINS1G_15DefaultEpilogueISJ_SK_SK_NS1F_6thread17LinearCombinationISJ_Li1EffLNS1K_9ScaleType4KindE0ELNS_15FloatRoundStyleE2ESJ_EENS1_15EpilogueDefaultEEEEEvvEEEEvNT_6ParamsE,@"STO_CUDA_ENTRY STV_DEFAULT"
_ZN7cutlass13device_kernelINS_4gemm6kernel13GemmUniversalIN4cute5tupleIJiiiiEEENS1_10collective13CollectiveMmaINS1_34MainloopSm90TmaGmmaWarpSpecializedILi14ENS5_IJNS4_1CILi2EEENSA_ILi1EEESC_EEENS1_32KernelTmaWarpSpecializedPingpongEEENS5_IJNSA_ILi64EEESG_NSA_ILi32EEEEEENS_10tfloat32_tENS5_IJlSC_lEEESJ_SK_NS4_8TiledMMAINS4_8MMA_AtomIJNS4_4SM904GMMA29MMA_64x64x8_F32TF32TF32_SS_TNILNSO_7ScaleInE1ELSQ_1EEEEEENS4_6LayoutINS5_IJSC_SC_SC_EEENS5_IJNSA_ILi0EEESV_SV_EEEEENS5_IJNS4_10UnderscoreESY_SY_EEEEENS4_13SM90_TMA_LOADENS4_14ComposedLayoutINS4_7SwizzleILi3ELi4ELi3EEENS4_18smem_ptr_flag_bitsILi32EEENST_INS5_IJNSA_ILi8EEESH_EEENS5_IJSH_SC_EEEEEEEvNS4_8identityENS4_23SM90_TMA_LOAD_MULTICASTES1B_vS1C_EENS_8epilogue10collective6detail29Sm90TmaWarpSpecializedAdapterINS1G_15DefaultEpilogueISJ_SK_SK_NS1F_6thread17LinearCombinationISJ_Li1EffLNS1K_9ScaleType4KindE0ELNS_15FloatRoundStyleE2ESJ_EENS1_15EpilogueDefaultEEEEEvvEEEEvNT_6ParamsE:
[----:B------:R-:W0:Y:S02]  /*0000*/  LDC R1, c[0x0][0x28] ;  /* 0x00000a00ff017b82 */ /* 0x000e240000000800 */
[----:B0-----:R-:W-:Y:S01]  /*0010*/  VIADD R1, R1, 0xfffffff8 ;  /* 0xfffffff801017836 */ /* 0x001fe20000000000 */
[----:B------:R-:W0:Y:S01]  /*0020*/  S2R R4, SR_TID.X ;  /* 0x0000000000047919 */ /* 0x000e220000002100 */
[----:B------:R-:W-:Y:S01]  /*0030*/  ELECT P0, URZ, PT ;  /* 0x00000000003f782f */ /* 0x000fe20003800000 */
[----:B------:R-:W-:Y:S01]  /*0040*/  BSSY B0, `(.L_x_0) ;  /* 0x000000f000007945 */ /* 0x000fe20003800000 */
[--C-:B0-----:R-:W-:Y:S02]  /*0050*/  SHF.R.U32.HI R2, RZ, 0x5, R4.reuse ;  /* 0x00000005ff027819 */ /* 0x101fe40000011604 */
[----:B------:R-:W-:-:S03]  /*0060*/  SHF.R.U32.HI R7, RZ, 0x7, R4 ;  /* 0x00000007ff077819 */ /* 0x000fc60000011604 */
[----:B------:R-:W0:Y:S04]  /*0070*/  SHFL.IDX PT, R5, R2, RZ, 0x1f ;  /* 0x00001fff02057589 */ /* 0x000e2800000e0000 */
[----:B------:R1:W2:Y:S01]  /*0080*/  SHFL.IDX PT, R10, R7, RZ, 0x1f ;  /* 0x00001fff070a7589 */ /* 0x0002a200000e0000 */
[----:B0-----:R-:W-:-:S13]  /*0090*/  ISETP.NE.OR P0, PT, R5, RZ, !P0 ;  /* 0x000000ff0500720c */ /* 0x001fda0004705670 */
[----:B-12---:R-:W-:Y:S05]  /*00a0*/  @P0 BRA `(.L_x_1) ;  /* 0x0000000000200947 */ /* 0x006fea0003800000 */
[----:B------:R-:W-:Y:S02]  /*00b0*/  ULDC.64 UR4, c[0x0][0x198] ;  /* 0x0000660000047ab9 */ /* 0x000fe40000000a00 */
[----:B------:R-:W-:Y:S02]  /*00c0*/  UIADD3 UR6, UP0, UR4, 0xf0, URZ ;  /* 0x000000f004067890 */ /* 0x000fe4000ff1e03f */
[----:B------:R-:W-:Y:S02]  /*00d0*/  UIADD3 UR4, UP1, UR4, 0x1f0, URZ ;  /* 0x000001f004047890 */ /* 0x000fe4000ff3e03f */
[----:B------:R-:W-:Y:S02]  /*00e0*/  UIADD3.X UR7, URZ, UR5, URZ, UP0, !UPT ;  /* 0x000000053f077290 */ /* 0x000fe400087fe43f */
[----:B------:R-:W-:-:S07]  /*00f0*/  UIADD3.X UR5, URZ, UR5, URZ, UP1, !UPT ;  /* 0x000000053f057290 */ /* 0x000fce0008ffe43f */
[----:B------:R0:W-:Y:S02]  /*0100*/  UTMACCTL.PF [UR6] ;  /* 0x00000000060079b9 */ /* 0x0001e40008040000 */
[----:B------:R0:W-:Y:S02]  /*0110*/  UTMACCTL.PF [UR4] ;  /* 0x00000000040079b9 */ /* 0x0001e40008040000 */
[----:B0-----:R-:W-:Y:S01]  /*0120*/  NOP ;  /* 0x0000000000007918 */ /* 0x001fe20000000000 */
.L_x_1:
[----:B------:R-:W-:Y:S05]  /*0130*/  BSYNC B0 ;  /* 0x0000000000007941 */ /* 0x000fea0003800000 */
.L_x_0:
[----:B------:R-:W0:Y:S01]  /*0140*/  SHFL.IDX PT, R8, R2, RZ, 0x1f ;  /* 0x00001fff02087589 */ /* 0x000e2200000e0000 */
[----:B------:R-:W-:-:S04]  /*0150*/  SHF.R.S32.HI R3, RZ, 0x1f, R4 ;  /* 0x0000001fff037819 */ /* 0x000fc80000011404 */
[----:B------:R-:W-:Y:S02]  /*0160*/  LEA.HI R3, R3, R4, RZ, 0x7 ;  /* 0x0000000403037211 */ /* 0x000fe400078f38ff */
[----:B0-----:R-:W-:-:S13]  /*0170*/  ISETP.NE.AND P0, PT, R8, RZ, PT ;  /* 0x000000ff0800720c */ /* 0x001fda0003f05270 */
[----:B------:R-:W-:Y:S05]  /*0180*/  @P0 BRA `(.L_x_2) ;  /* 0x0000000000b40947 */ /* 0x000fea0003800000 */
[----:B------:R-:W-:Y:S01]  /*0190*/  ELECT P0, URZ, PT ;  /* 0x00000000003f782f */ /* 0x000fe20003800000 */
[----:B------:R-:W-:-:S12]  /*01a0*/  BSSY B0, `(.L_x_2) ;  /* 0x000002b000007945 */ /* 0x000fd80003800000 */
[----:B------:R-:W-:Y:S05]  /*01b0*/  @!P0 BRA `(.L_x_3) ;  /* 0x0000000000a48947 */ /* 0x000fea0003800000 */
[----:B------:R-:W0:Y:S01]  /*01c0*/  S2UR UR8, SR_CgaCtaId ;  /* 0x00000000000879c3 */ /* 0x000e220000008800 */
[----:B------:R-:W-:Y:S01]  /*01d0*/  UMOV UR4, 0x400 ;  /* 0x0000040000047882 */ /* 0x000fe20000000000 */
[----:B------:R-:W-:Y:S01]  /*01e0*/  UMOV UR5, 0x1 ;  /* 0x0000000100057882 */ /* 0x000fe20000000000 */
[----:B------:R-:W-:Y:S02]  /*01f0*/  UMOV UR6, 0x2 ;  /* 0x0000000200067882 */ /* 0x000fe40000000000 */
[----:B------:R-:W-:-:S04]  /*0200*/  UIADD3 UR6, -UR6, 0x100000, URZ ;  /* 0x0010000006067890 */ /* 0x000fc8000fffe13f */
[----:B------:R-:W-:Y:S02]  /*0210*/  USHF.L.U32 UR7, UR6, 0xb, URZ ;  /* 0x0000000b06077899 */ /* 0x000fe4000800063f */
[----:B------:R-:W-:Y:S02]  /*0220*/  USHF.L.U32 UR6, UR6, 0x1, URZ ;  /* 0x0000000106067899 */ /* 0x000fe4000800063f */
[----:B0-----:R-:W-:Y:S02]  /*0230*/  ULEA UR8, UR8, UR4, 0x18 ;  /* 0x0000000408087291 */ /* 0x001fe4000f8ec03f */
[----:B------:R-:W-:-:S04]  /*0240*/  UIADD3 UR4, -UR5, 0x100000, URZ ;  /* 0x0010000005047890 */ /* 0x000fc8000fffe13f */
[----:B------:R-:W-:Y:S02]  /*0250*/  USHF.L.U32 UR5, UR4, 0xb, URZ ;  /* 0x0000000b04057899 */ /* 0x000fe4000800063f */
[----:B------:R-:W-:Y:S01]  /*0260*/  USHF.L.U32 UR4, UR4, 0x1, URZ ;  /* 0x0000000104047899 */ /* 0x000fe2000800063f */
[----:B------:R-:W0:Y:S11]  /*0270*/  FENCE.VIEW.ASYNC.S ;  /* 0x00000000000073c6 */ /* 0x000e360000000000 */
[----:B0-----:R0:W1:Y:S01]  /*0280*/  SYNCS.EXCH.64 URZ, [UR8], UR4 ;  /* 0x00000004083f75b2 */ /* 0x0010620008000100 */
[----:B------:R0:W2:Y:S01]  /*0290*/  SYNCS.EXCH.64 URZ, [UR8+0x70], UR6 ;  /* 0x00007006083f75b2 */ /* 0x0000a20008000100 */
[----:B------:R0:W3:Y:S01]  /*02a0*/  SYNCS.EXCH.64 URZ, [UR8+0x8], UR4 ;  /* 0x00000804083f75b2 */ /* 0x0000e20008000100 */
[----:B------:R0:W4:Y:S01]  /*02b0*/  SYNCS.EXCH.64 URZ, [UR8+0x78], UR6 ;  /* 0x00007806083f75b2 */ /* 0x0001220008000100 */
[----:B------:R0:W0:Y:S01]  /*02c0*/  SYNCS.EXCH.64 URZ, [UR8+0x10], UR4 ;  /* 0x00001004083f75b2 */ /* 0x0000220008000100 */
        /* <DEDUP_REMOVED lines=23> */
[----:B-1234-:R-:W-:Y:S01]  /*0440*/  NOP ;  /* 0x0000000000007918 */ /* 0x01efe20000000000 */
.L_x_3:
[----:B0-----:R-:W-:Y:S05]  /*0450*/  BSYNC B0 ;  /* 0x0000000000007941 */ /* 0x001fea0003800000 */
.L_x_2:
[----:B------:R-:W0:Y:S01]  /*0460*/  SHFL.IDX PT, R13, R2, RZ, 0x1f ;  /* 0x00001fff020d7589 */ /* 0x000e2200000e0000 */
[----:B------:R-:W1:Y:S01]  /*0470*/  S2UR UR12, SR_CTAID.X ;  /* 0x00000000000c79c3 */ /* 0x000e620000002500 */
[----:B------:R-:W-:Y:S02]  /*0480*/  LOP3.LUT R3, R3, 0xffffff80, RZ, 0xc0, !PT ;  /* 0xffffff8003037812 */ /* 0x000fe400078ec0ff */
[----:B------:R-:W-:Y:S01]  /*0490*/  ELECT P0, URZ, PT ;  /* 0x00000000003f782f */ /* 0x000fe20003800000 */
[----:B------:R2:W3:Y:S01]  /*04a0*/  SHFL.IDX PT, R12, R2, RZ, 0x1f ;  /* 0x00001fff020c7589 */ /* 0x0004e200000e0000 */
[----:B------:R-:W-:Y:S01]  /*04b0*/  ELECT P1, URZ, PT ;  /* 0x00000000003f782f */ /* 0x000fe20003820000 */
[----:B------:R-:W-:Y:S01]  /*04c0*/  NOP ;  /* 0x0000000000007918 */ /* 0x000fe20000000000 */
[----:B------:R-:W-:Y:S01]  /*04d0*/  IMAD.IADD R3, R4, 0x1, -R3 ;  /* 0x0000000104037824 */ /* 0x000fe200078e0a03 */
[----:B------:R-:W4:Y:S01]  /*04e0*/  S2R R6, SR_CTAID.Y ;  /* 0x0000000000067919 */ /* 0x000f220000002600 */
[----:B------:R-:W-:Y:S01]  /*04f0*/  ULDC UR4, c[0x0][0x150] ;  /* 0x0000540000047ab9 */ /* 0x000fe20000000800 */
[----:B------:R-:W5:Y:S01]  /*0500*/  LDC R14, c[0x0][0x144] ;  /* 0x00005100ff0e7b82 */ /* 0x000f620000000800 */
[----:B------:R-:W-:Y:S01]  /*0510*/  UMOV UR11, 0x80 ;  /* 0x00000080000b7882 */ /* 0x000fe20000000000 */
[----:B------:R-:W-:Y:S01]  /*0520*/  SHF.R.S32.HI R0, RZ, 0x1f, R3 ;  /* 0x0000001fff007819 */ /* 0x000fe20000011403 */
[----:B------:R-:W-:Y:S01]  /*0530*/  NOP ;  /* 0x0000000000007918 */ /* 0x000fe20000000000 */
[C---:B------:R-:W-:Y:S01]  /*0540*/  VIADD R35, R10.reuse, 0xffffffff ;  /* 0xffffffff0a237836 */ /* 0x040fe20000000000 */
[----:B------:R-:W-:Y:S01]  /*0550*/  ISETP.NE.AND P4, PT, R10, RZ, PT ;  /* 0x000000ff0a00720c */ /* 0x000fe20003f85270 */
[----:B------:R-:W-:Y:S01]  /*0560*/  IMAD.MOV.U32 R57, RZ, RZ, 0x1 ;  /* 0x00000001ff397424 */ /* 0x000fe200078e00ff */
[----:B------:R-:W-:Y:S01]  /*0570*/  LEA.HI R9, R0, R3, RZ, 0x3 ;  /* 0x0000000300097211 */ /* 0x000fe200078f18ff */
[----:B------:R-:W5:Y:S01]  /*0580*/  LDC R15, c[0x0][0x140] ;  /* 0x00005000ff0f7b82 */ /* 0x000f620000000800 */
[----:B------:R-:W-:-:S02]  /*0590*/  ISETP.GE.U32.AND P6, PT, R35, 0x2, PT ;  /* 0x000000022300780c */ /* 0x000fc40003fc6070 */
[--C-:B------:R-:W-:Y:S02]  /*05a0*/  SHF.R.S32.HI R11, RZ, 0x3, R9.reuse ;  /* 0x00000003ff0b7819 */ /* 0x100fe40000011409 */
[----:B--2---:R-:W-:Y:S02]  /*05b0*/  SHF.R.S32.HI R2, RZ, 0x1f, R9 ;  /* 0x0000001fff027819 */ /* 0x004fe40000011409 */
[----:B------:R-:W-:Y:S01]  /*05c0*/  SHF.R.S32.HI R9, RZ, 0x1f, R8 ;  /* 0x0000001fff097819 */ /* 0x000fe20000011408 */
[----:B------:R-:W2:Y:S01]  /*05d0*/  LDC R25, c[0x0][0x148] ;  /* 0x00005200ff197b82 */ /* 0x000ea20000000800 */
[----:B0-----:R-:W-:Y:S02]  /*05e0*/  ISETP.NE.OR P0, PT, R13, RZ, !P0 ;  /* 0x000000ff0d00720c */ /* 0x001fe40004705670 */
[----:B-1----:R-:W-:Y:S02]  /*05f0*/  I2FP.F32.U32 R13, UR12 ;  /* 0x0000000c000d7c45 */ /* 0x002fe40008201000 */
[----:B------:R-:W-:-:S02]  /*0600*/  LEA.HI R2, R2, R11, RZ, 0x2 ;  /* 0x0000000b02027211 */ /* 0x000fc400078f10ff */
[----:B------:R-:W-:Y:S01]  /*0610*/  LEA.HI R9, R9, R8, RZ, 0x2 ;  /* 0x0000000809097211 */ /* 0x000fe200078f10ff */
[----:B------:R-:W-:Y:S01]  /*0620*/  FMUL R13, R13, UR4 ;  /* 0x000000040d0d7c20 */ /* 0x000fe20008400000 */
[----:B---3--:R-:W-:Y:S01]  /*0630*/  ISETP.NE.OR P1, PT, R12, RZ, !P1 ;  /* 0x000000ff0c00720c */ /* 0x008fe20004f25670 */
[----:B------:R-:W-:Y:S01]  /*0640*/  ULDC UR4, c[0x0][0x154] ;  /* 0x0000550000047ab9 */ /* 0x000fe20000000800 */
[----:B------:R-:W-:Y:S02]  /*0650*/  LOP3.LUT R12, R2, 0xfffffffc, RZ, 0xc0, !PT ;  /* 0xfffffffc020c7812 */ /* 0x000fe400078ec0ff */
[----:B------:R-:W-:Y:S01]  /*0660*/  LOP3.LUT R9, R9, 0x3ffffffc, RZ, 0xc0, !PT ;  /* 0x3ffffffc09097812 */ /* 0x000fe200078ec0ff */
[----:B------:R-:W0:Y:S01]  /*0670*/  F2I.U32.TRUNC.NTZ R13, R13 ;  /* 0x0000000d000d7305 */ /* 0x000e22000020f000 */
[----:B------:R-:W-:Y:S01]  /*0680*/  SHF.R.S32.HI R2, RZ, 0x1f, R5 ;  /* 0x0000001fff027819 */ /* 0x000fe20000011405 */
[----:B------:R-:W-:Y:S01]  /*0690*/  IMAD.IADD R12, R11, 0x1, -R12 ;  /* 0x000000010b0c7824 */ /* 0x000fe200078e0a0c */
[----:B------:R-:W-:Y:S01]  /*06a0*/  VOTEU.ALL UP1, P0 ;  /* 0x00000000003f7886 */ /* 0x000fe20000020000 */
[----:B------:R-:W-:Y:S01]  /*06b0*/  IMAD.IADD R9, R8, 0x1, -R9 ;  /* 0x0000000108097824 */ /* 0x000fe200078e0a09 */
[----:B------:R-:W-:Y:S01]  /*06c0*/  LEA.HI R2, R2, R5, RZ, 0x2 ;  /* 0x0000000502027211 */ /* 0x000fe200078f10ff */
[----:B------:R-:W-:Y:S01]  /*06d0*/  VOTEU.ALL UP0, P0 ;  /* 0x00000000003f7886 */ /* 0x000fe20000000000 */
[----:B----4-:R-:W-:Y:S01]  /*06e0*/  I2FP.F32.U32 R8, R6 ;  /* 0x0000000600087245 */ /* 0x010fe20000201000 */
[----:B------:R-:W-:Y:S01]  /*06f0*/  IMAD R9, R9, 0x4, R12 ;  /* 0x0000000409097824 */ /* 0x000fe200078e020c */
[----:B------:R-:W-:Y:S01]  /*0700*/  LOP3.LUT R2, R2, 0xfffffffc, RZ, 0xc0, !PT ;  /* 0xfffffffc02027812 */ /* 0x000fe200078ec0ff */
[----:B------:R-:W-:Y:S01]  /*0710*/  VOTEU.ALL UP2, P1 ;  /* 0x00000000003f7886 */ /* 0x000fe20000840000 */
[----:B------:R-:W1:Y:S01]  /*0720*/  @!UP1 S2UR UR7, SR_CgaCtaId ;  /* 0x00000000000799c3 */ /* 0x000e620000008800 */
[----:B------:R-:W-:Y:S01]  /*0730*/  FMUL R8, R8, UR4 ;  /* 0x0000000408087c20 */ /* 0x000fe20008400000 */
[----:B------:R-:W-:Y:S01]  /*0740*/  IMAD.SHL.U32 R56, R9, 0x4, RZ ;  /* 0x0000000409387824 */ /* 0x000fe200078e00ff */
[----:B------:R-:W-:Y:S01]  /*0750*/  UMOV UR4, 0x20 ;  /* 0x0000002000047882 */ /* 0x000fe20000000000 */
[----:B------:R-:W-:Y:S01]  /*0760*/  IMAD.IADD R5, R5, 0x1, -R2 ;  /* 0x0000000105057824 */ /* 0x000fe200078e0a02 */
[----:B------:R-:W-:Y:S01]  /*0770*/  LEA.HI R2, R9, R9, RZ, 0x1 ;  /* 0x0000000909027211 */ /* 0x000fe200078f08ff */
[----:B0-----:R-:W-:Y:S01]  /*0780*/  IMAD.MOV R13, RZ, RZ, -R13 ;  /* 0x000000ffff0d7224 */ /* 0x001fe200078e0a0d */
[----:B------:R-:W0:Y:S01]  /*0790*/  F2I.U32.TRUNC.NTZ R8, R8 ;  /* 0x0000000800087305 */ /* 0x000e22000020f000 */
[----:B------:R-:W3:Y:S01]  /*07a0*/  @!UP2 S2UR UR10, SR_CgaCtaId ;  /* 0x00000000000aa9c3 */ /* 0x000ee20000008800 */
[----:B------:R-:W-:Y:S01]  /*07b0*/  LOP3.LUT R2, R2, 0xfffffffe, RZ, 0xc0, !PT ;  /* 0xfffffffe02027812 */ /* 0x000fe200078ec0ff */
[----:B-----5:R-:W-:Y:S01]  /*07c0*/  IMAD R21, R14, R13, UR12 ;  /* 0x0000000c0e157e24 */ /* 0x020fe2000f8e020d */
[----:B------:R-:W-:Y:S01]  /*07d0*/  @!UP1 UMOV UR6, 0x400 ;  /* 0x0000040000069882 */ /* 0x000fe20000000000 */
[----:B------:R-:W-:-:S04]  /*07e0*/  @!UP1 UIADD3 UR4, -UR4, 0x100000, URZ ;  /* 0x0010000004049890 */ /* 0x000fc8000fffe13f */
[----:B------:R-:W-:Y:S02]  /*07f0*/  @!UP1 USHF.L.U32 UR5, UR4, 0xb, URZ ;  /* 0x0000000b04059899 */ /* 0x000fe4000800063f */
[----:B------:R-:W-:Y:S01]  /*0800*/  @!UP1 USHF.L.U32 UR4, UR4, 0x1, URZ ;  /* 0x0000000104049899 */ /* 0x000fe2000800063f */
[C---:B------:R-:W-:Y:S01]  /*0810*/  LOP3.LUT R56, R9.reuse, 0xc, R56, 0x78, !PT ;  /* 0x0000000c09387812 */ /* 0x040fe200078e7838 */
[----:B------:R-:W-:Y:S01]  /*0820*/  IMAD.IADD R2, R9, 0x1, -R2 ;  /* 0x0000000109027824 */ /* 0x000fe200078e0a02 */
[----:B------:R-:W-:Y:S01]  /*0830*/  @!UP2 UMOV UR9, 0x400 ;  /* 0x000004000009a882 */ /* 0x000fe20000000000 */
[----:B------:R-:W-:Y:S01]  /*0840*/  VOTEU.ALL UP3, P1 ;  /* 0x00000000003f7886 */ /* 0x000fe20000860000 */
[----:B------:R-:W-:Y:S01]  /*0850*/  VOTEU.ALL UP4, P1 ;  /* 0x00000000003f7886 */ /* 0x000fe20000880000 */
[----:B------:R-:W-:Y:S01]  /*0860*/  VOTEU.ALL UP5, P1 ;  /* 0x00000000003f7886 */ /* 0x000fe200008a0000 */
[----:B------:R-:W-:Y:S01]  /*0870*/  ISETP.NE.AND P3, PT, R2, R21, PT ;  /* 0x000000150200720c */ /* 0x000fe20003f65270 */
[----:B------:R4:W4:Y:S01]  /*0880*/  SHFL.IDX PT, R14, R7, RZ, 0x1f ;  /* 0x00001fff070e7589 */ /* 0x00092200000e0000 */
[----:B------:R-:W-:Y:S01]  /*0890*/  ISETP.EQ.U32.AND P2, PT, R15, 0x1, PT ;  /* 0x000000010f00780c */ /* 0x000fe20003f42070 */
[----:B0-----:R-:W-:Y:S01]  /*08a0*/  IMAD.MOV R20, RZ, RZ, -R8 ;  /* 0x000000ffff147224 */ /* 0x001fe200078e0a08 */
[----:B-1----:R-:W-:-:S02]  /*08b0*/  @!UP1 ULEA UR8, UR7, UR6, 0x18 ;  /* 0x0000000607089291 */ /* 0x002fc4000f8ec03f */
[----:B------:R-:W-:-:S04]  /*08c0*/  @!UP2 UIADD3 UR6, -UR11, 0x100000, URZ ;  /* 0x001000000b06a890 */ /* 0x000fc8000fffe13f */
[----:B------:R-:W-:Y:S02]  /*08d0*/  @!UP2 USHF.L.U32 UR7, UR6, 0xb, URZ ;  /* 0x0000000b0607a899 */ /* 0x000fe4000800063f */
[----:B------:R-:W-:Y:S01]  /*08e0*/  @!UP2 USHF.L.U32 UR6, UR6, 0x1, URZ ;  /* 0x000000010606a899 */ /* 0x000fe2000800063f */
[----:B--2---:R-:W-:Y:S01]  /*08f0*/  IMAD R9, R25, R20, R6 ;  /* 0x0000001419097224 */ /* 0x004fe200078e0206 */
[----:B------:R-:W-:Y:S01]  /*0900*/  VOTEU.ALL UP1, P0 ;  /* 0x00000000003f7886 */ /* 0x000fe20000020000 */
[----:B------:R-:W-:Y:S01]  /*0910*/  LOP3.LUT P0, RZ, R3, 0x7, RZ, 0xc0, !PT ;  /* 0x0000000703ff7812 */ /* 0x000fe2000780c0ff */
[----:B---3--:R-:W-:Y:S01]  /*0920*/  @!UP2 ULEA UR9, UR10, UR9, 0x18 ;  /* 0x000000090a09a291 */ /* 0x008fe2000f8ec03f */
[----:B------:R-:W-:Y:S01]  /*0930*/  @P3 LEA.HI R2, R56, R56, RZ, 0x1 ;  /* 0x0000003838023211 */ /* 0x000fe200078f08ff */
[----:B------:R-:W-:Y:S01]  /*0940*/  VOTEU.ALL UP2, P1 ;  /* 0x00000000003f7886 */ /* 0x000fe20000840000 */
[----:B------:R-:W-:Y:S01]  /*0950*/  ISETP.NE.AND P1, PT, R5, 0x3, PT ;  /* 0x000000030500780c */ /* 0x000fe20003f25270 */
[----:B------:R-:W0:Y:S02]  /*0960*/  FENCE.VIEW.ASYNC.S ;  /* 0x00000000000073c6 */ /* 0x000e240000000000 */
[----:B0-----:R0:W1:Y:S01]  /*0970*/  @!UP0 SYNCS.EXCH.64 URZ, [UR8+0x110], UR4 ;  /* 0x00011004083f85b2 */ /* 0x0010620008000100 */
[----:B------:R-:W-:-:S02]  /*0980*/  @P3 SHF.R.S32.HI R2, RZ, 0x1, R2 ;  /* 0x00000001ff023819 */ /* 0x000fc40000011402 */
[----:B------:R-:W-:Y:S02]  /*0990*/  ISETP.EQ.OR P1, PT, R5, RZ, !P1 ;  /* 0x000000ff0500720c */ /* 0x000fe40004f22670 */
[----:B------:R-:W-:Y:S02]  /*09a0*/  @P3 ISETP.NE.AND P5, PT, R2, R9, PT ;  /* 0x000000090200320c */ /* 0x000fe40003fa5270 */
[----:B------:R-:W-:Y:S02]  /*09b0*/  ISETP.LT.U32.AND P0, PT, R56, 0x2, !P0 ;  /* 0x000000023800780c */ /* 0x000fe40004701070 */
[----:B------:R-:W-:Y:S02]  /*09c0*/  ISETP.EQ.AND P1, PT, R10, RZ, P1 ;  /* 0x000000ff0a00720c */ /* 0x000fe40000f22270 */
[----:B------:R-:W-:Y:S02]  /*09d0*/  SEL R2, RZ, 0x1, !P0 ;  /* 0x00000001ff027807 */ /* 0x000fe40004000000 */
[----:B------:R-:W-:-:S02]  /*09e0*/  @P3 SEL R57, RZ, 0x1, P5 ;  /* 0x00000001ff393807 */ /* 0x000fc40002800000 */
[----:B------:R-:W-:Y:S01]  /*09f0*/  SEL R16, RZ, 0x1, !P1 ;  /* 0x00000001ff107807 */ /* 0x000fe20004800000 */
[----:B------:R0:W2:Y:S01]  /*0a00*/  @!UP1 SYNCS.EXCH.64 URZ, [UR8+0x118], UR4 ;  /* 0x00011804083f95b2 */ /* 0x0000a20008000100 */
[----:B------:R-:W-:Y:S01]  /*0a10*/  NOP ;  /* 0x0000000000007918 */ /* 0x000fe20000000000 */
[----:B------:R-:W-:Y:S02]  /*0a20*/  LOP3.LUT R57, R57, R2, RZ, 0xc0, !PT ;  /* 0x0000000239397212 */ /* 0x000fe400078ec0ff */
[----:B------:R-:W-:Y:S01]  /*0a30*/  SEL R16, R16, 0x2, P6 ;  /* 0x0000000210107807 */ /* 0x000fe20003000000 */
[----:B------:R0:W3:Y:S01]  /*0a40*/  @!UP2 SYNCS.EXCH.64 URZ, [UR9+0xf0], UR6 ;  /* 0x0000f006093fa5b2 */ /* 0x0000e20008000100 */
[----:B------:R0:W0:Y:S01]  /*0a50*/  @!UP3 SYNCS.EXCH.64 URZ, [UR9+0xf8], UR6 ;  /* 0x0000f806093fb5b2 */ /* 0x0000220008000100 */
[----:B------:R0:W0:Y:S01]  /*0a60*/  @!UP4 SYNCS.EXCH.64 URZ, [UR9+0x100], UR6 ;  /* 0x00010006093fc5b2 */ /* 0x0000220008000100 */
[----:B------:R0:W0:Y:S01]  /*0a70*/  @!UP5 SYNCS.EXCH.64 URZ, [UR9+0x108], UR6 ;  /* 0x00010806093fd5b2 */ /* 0x0000220008000100 */
[----:B------:R-:W-:Y:S01]  /*0a80*/  NOP ;  /* 0x0000000000007918 */ /* 0x000fe20000000000 */
[----:B-1--4-:R-:W-:Y:S05]  /*0a90*/  @!P2 BRA `(.L_x_4) ;  /* 0x000000000008a947 */ /* 0x012fea0003800000 */
[----:B0-23--:R-:W-:Y:S01]  /*0aa0*/  UCGABAR_ARV ;  /* 0x00000000000079c7 */ /* 0x00dfe20008000000 */
[----:B------:R-:W-:Y:S05]  /*0ab0*/  BRA `(.L_x_5) ;  /* 0x0000000000047947 */ /* 0x000fea0003800000 */
.L_x_4:
[----:B0-23--:R-:W-:Y:S01]  /*0ac0*/  NOP ;  /* 0x0000000000007918 */ /* 0x00dfe20000000000 */
.L_x_5:
[----:B------:R-:W-:Y:S01]  /*0ad0*/  ULDC.64 UR4, c[0x0][0x598] ;  /* 0x0001660000047ab9 */ /* 0x000fe20000000a00 */
[----:B------:R-:W-:Y:S01]  /*0ae0*/  ULDC.64 UR36, c[0x0][0x208] ;  /* 0x0000820000247ab9 */ /* 0x000fe20000000a00 */
[----:B------:R-:W-:-:S04]  /*0af0*/  ISETP.NE.U32.AND P0, PT, RZ, UR4, PT ;  /* 0x00000004ff007c0c */ /* 0x000fc8000bf05070 */
[----:B------:R-:W-:-:S13]  /*0b00*/  ISETP.NE.AND.EX P0, PT, RZ, UR5, PT, P0 ;  /* 0x00000005ff007c0c */ /* 0x000fda000bf05300 */
[----:B------:R-:W-:Y:S05]  /*0b10*/  @!P0 BRA `(.L_x_6) ;  /* 0x00000000001c8947 */ /* 0x000fea0003800000 */
[----:B------:R-:W0:Y:S02]  /*0b20*/  LDC.64 R8, c[0x0][0x598] ;  /* 0x00016600ff087b82 */ /* 0x000e240000000a00 */
[----:B0-----:R-:W2:Y:S02]  /*0b30*/  LDG.E.64 R8, desc[UR36][R8.64] ;  /* 0x0000002408087981 */ /* 0x001ea4000c1e1b00 */
[----:B--2---:R-:W-:-:S04]  /*0b40*/  ISETP.NE.U32.AND P0, PT, R8, RZ, PT ;  /* 0x000000ff0800720c */ /* 0x004fc80003f05070 */
[----:B------:R-:W-:-:S13]  /*0b50*/  ISETP.NE.AND.EX P0, PT, R9, RZ, PT, P0 ;  /* 0x000000ff0900720c */ /* 0x000fda0003f05300 */
[----:B------:R-:W-:Y:S05]  /*0b60*/  @!P0 BRA `(.L_x_6) ;  /* 0x0000000000088947 */ /* 0x000fea0003800000 */
[----:B------:R0:W5:Y:S01]  /*0b70*/  LD.E R58, desc[UR36][R8.64] ;  /* 0x00000024083a7980 */ /* 0x000162000c101900 */
[----:B------:R-:W-:Y:S05]  /*0b80*/  BRA `(.L_x_7) ;  /* 0x0000000000247947 */ /* 0x000fea0003800000 */
.L_x_6:
[----:B------:R-:W-:Y:S02]  /*0b90*/  ULDC.64 UR4, c[0x0][0x588] ;  /* 0x0001620000047ab9 */ /* 0x000fe40000000a00 */
[----:B------:R-:W-:-:S04]  /*0ba0*/  ISETP.NE.U32.AND P0, PT, RZ, UR4, PT ;  /* 0x00000004ff007c0c */ /* 0x000fc8000bf05070 */
[----:B------:R-:W-:-:S13]  /*0bb0*/  ISETP.NE.AND.EX P0, PT, RZ, UR5, PT, P0 ;  /* 0x00000005ff007c0c */ /* 0x000fda000bf05300 */
[----:B------:R-:W-:Y:S05]  /*0bc0*/  @!P0 BRA `(.L_x_8) ;  /* 0x00000000000c8947 */ /* 0x000fea0003800000 */
[----:B------:R-:W0:Y:S02]  /*0bd0*/  LDC.64 R58, c[0x0][0x588] ;  /* 0x00016200ff3a7b82 */ /* 0x000e240000000a00 */
[----:B0-----:R1:W5:Y:S01]  /*0be0*/  LDG.E R58, desc[UR36][R58.64] ;  /* 0x000000243a3a7981 */ /* 0x001362000c1e1900 */
[----:B------:R-:W-:Y:S05]  /*0bf0*/  BRA `(.L_x_7) ;  /* 0x0000000000087947 */ /* 0x000fea0003800000 */
.L_x_8:
[----:B------:R-:W-:Y:S02]  /*0c00*/  ULDC UR4, c[0x0][0x580] ;  /* 0x0001600000047ab9 */ /* 0x000fe40000000800 */
[----:B------:R-:W-:-:S07]  /*0c10*/  IMAD.U32 R58, RZ, RZ, UR4 ;  /* 0x00000004ff3a7e24 */ /* 0x000fce000f8e00ff */
.L_x_7:
[----:B------:R-:W-:Y:S02]  /*0c20*/  ULDC.64 UR4, c[0x0][0x5a0] ;  /* 0x0001680000047ab9 */ /* 0x000fe40000000a00 */
[----:B------:R-:W-:-:S04]  /*0c30*/  ISETP.NE.U32.AND P0, PT, RZ, UR4, PT ;  /* 0x00000004ff007c0c */ /* 0x000fc8000bf05070 */
[----:B------:R-:W-:-:S13]  /*0c40*/  ISETP.NE.AND.EX P0, PT, RZ, UR5, PT, P0 ;  /* 0x00000005ff007c0c */ /* 0x000fda000bf05300 */
[----:B------:R-:W-:Y:S05]  /*0c50*/  @!P0 BRA `(.L_x_9) ;  /* 0x00000000001c8947 */ /* 0x000fea0003800000 */
[----:B0-----:R-:W0:Y:S02]  /*0c60*/  LDC.64 R8, c[0x0][0x5a0] ;  /* 0x00016800ff087b82 */ /* 0x001e240000000a00 */
[----:B0-----:R-:W2:Y:S02]  /*0c70*/  LDG.E.64 R8, desc[UR36][R8.64] ;  /* 0x0000002408087981 */ /* 0x001ea4000c1e1b00 */
[----:B--2---:R-:W-:-:S04]  /*0c80*/  ISETP.NE.U32.AND P0, PT, R8, RZ, PT ;  /* 0x000000ff0800720c */ /* 0x004fc80003f05070 */
[----:B------:R-:W-:-:S13]  /*0c90*/  ISETP.NE.AND.EX P0, PT, R9, RZ, PT, P0 ;  /* 0x000000ff0900720c */ /* 0x000fda0003f05300 */
[----:B------:R-:W-:Y:S05]  /*0ca0*/  @!P0 BRA `(.L_x_9) ;  /* 0x0000000000088947 */ /* 0x000fea0003800000 */
[----:B-1----:R0:W5:Y:S01]  /*0cb0*/  LD.E R59, desc[UR36][R8.64] ;  /* 0x00000024083b7980 */ /* 0x002162000c101900 */
[----:B------:R-:W-:Y:S05]  /*0cc0*/  BRA `(.L_x_10) ;  /* 0x0000000000247947 */ /* 0x000fea0003800000 */
.L_x_9:
[----:B------:R-:W-:Y:S02]  /*0cd0*/  ULDC.64 UR4, c[0x0][0x590] ;  /* 0x0001640000047ab9 */ /* 0x000fe40000000a00 */
[----:B------:R-:W-:-:S04]  /*0ce0*/  ISETP.NE.U32.AND P0, PT, RZ, UR4, PT ;  /* 0x00000004ff007c0c */ /* 0x000fc8000bf05070 */
[----:B------:R-:W-:-:S13]  /*0cf0*/  ISETP.NE.AND.EX P0, PT, RZ, UR5, PT, P0 ;  /* 0x00000005ff007c0c */ /* 0x000fda000bf05300 */
[----:B------:R-:W-:Y:S05]  /*0d00*/  @!P0 BRA `(.L_x_11) ;  /* 0x00000000000c8947 */ /* 0x000fea0003800000 */
[----:B0-----:R-:W1:Y:S02]  /*0d10*/  LDC.64 R8, c[0x0][0x590] ;  /* 0x00016400ff087b82 */ /* 0x001e640000000a00 */
[----:B-1----:R1:W5:Y:S01]  /*0d20*/  LDG.E R59, desc[UR36][R8.64] ;  /* 0x00000024083b7981 */ /* 0x002362000c1e1900 */
[----:B------:R-:W-:Y:S05]  /*0d30*/  BRA `(.L_x_10) ;  /* 0x0000000000087947 */ /* 0x000fea0003800000 */
.L_x_11:
[----:B------:R-:W-:Y:S02]  /*0d40*/  ULDC UR4, c[0x0][0x584] ;  /* 0x0001610000047ab9 */ /* 0x000fe40000000800 */
[----:B-1----:R-:W-:-:S07]  /*0d50*/  IMAD.U32 R59, RZ, RZ, UR4 ;  /* 0x00000004ff3b7e24 */ /* 0x002fce000f8e00ff */
.L_x_10:
[----:B------:R-:W2:Y:S01]  /*0d60*/  LDC R2, c[0x0][0x65c] ;  /* 0x00019700ff027b82 */ /* 0x000ea20000000800 */
[----:B------:R-:W-:Y:S01]  /*0d70*/  ULDC UR6, c[0x0][0x28c] ;  /* 0x0000a30000067ab9 */ /* 0x000fe20000000800 */
[----:B------:R-:W-:Y:S01]  /*0d80*/  ISETP.NE.AND P0, PT, R10, 0x2, PT ;  /* 0x000000020a00780c */ /* 0x000fe20003f05270 */
[----:B------:R-:W-:Y:S01]  /*0d90*/  UIADD3 UR6, UR6, 0x1f, URZ ;  /* 0x0000001f06067890 */ /* 0x000fe2000fffe03f */
[----:B01----:R-:W-:Y:S01]  /*0da0*/  IMAD.U32 R8, RZ, RZ, UR12 ;  /* 0x0000000cff087e24 */ /* 0x003fe2000f8e00ff */
[----:B------:R-:W-:Y:S01]  /*0db0*/  UMOV UR38, URZ ;  /* 0x0000003f00267c82 */ /* 0x000fe20008000000 */
[----:B------:R-:W-:Y:S01]  /*0dc0*/  IMAD.MOV.U32 R9, RZ, RZ, RZ ;  /* 0x000000ffff097224 */ /* 0x000fe200078e00ff */
[----:B------:R-:W-:Y:S01]  /*0dd0*/  USHF.R.S32.HI UR7, URZ, 0x1f, UR6 ;  /* 0x0000001f3f077899 */ /* 0x000fe20008011406 */
[----:B------:R-:W-:Y:S01]  /*0de0*/  UMOV UR39, URZ ;  /* 0x0000003f00277c82 */ /* 0x000fe20008000000 */
[----:B------:R-:W-:Y:S02]  /*0df0*/  ULDC.64 UR8, c[0x0][0x650] ;  /* 0x0001940000087ab9 */ /* 0x000fe40000000a00 */
[----:B------:R-:W-:-:S04]  /*0e00*/  ULEA.HI UR7, UR7, UR6, URZ, 0x5 ;  /* 0x0000000607077291 */ /* 0x000fc8000f8f283f */
[----:B------:R-:W-:Y:S01]  /*0e10*/  USHF.R.S32.HI UR40, URZ, 0x5, UR7 ;  /* 0x000000053f287899 */ /* 0x000fe20008011407 */
[----:B--2---:R-:W-:-:S13]  /*0e20*/  ISETP.NE.AND P1, PT, R2, 0x1, PT ;  /* 0x000000010200780c */ /* 0x004fda0003f25270 */
[----:B------:R-:W0:Y:S01]  /*0e30*/  @P1 LDC R19, c[0x0][0x10] ;  /* 0x00000400ff131b82 */ /* 0x000e220000000800 */
[----:B------:R-:W-:Y:S02]  /*0e40*/  @P1 IMAD.MOV.U32 R7, RZ, RZ, RZ ;  /* 0x000000ffff071224 */ /* 0x000fe400078e00ff */
[----:B------:R-:W-:-:S05]  /*0e50*/  @P1 IMAD.MOV.U32 R17, RZ, RZ, RZ ;  /* 0x000000ffff111224 */ /* 0x000fca00078e00ff */
[----:B------:R-:W1:Y:S01]  /*0e60*/  @!P1 LDC R11, c[0x0][0xc] ;  /* 0x00000300ff0b9b82 */ /* 0x000e620000000800 */
[----:B------:R-:W-:Y:S01]  /*0e70*/  ULDC UR4, c[0x0][0xc] ;  /* 0x0000030000047ab9 */ /* 0x000fe20000000800 */
[----:B------:R-:W-:Y:S02]  /*0e80*/  ULDC UR5, c[0x0][0x10] ;  /* 0x0000040000057ab9 */ /* 0x000fe40000000800 */
[----:B------:R-:W-:-:S04]  /*0e90*/  UIMAD.WIDE.U32 UR4, UR4, UR5, URZ ;  /* 0x00000005040472a5 */ /* 0x000fc8000f8e003f */
[----:B------:R-:W2:Y:S01]  /*0ea0*/  LDC R2, c[0x0][0x14] ;  /* 0x00000500ff027b82 */ /* 0x000ea20000000800 */
[----:B0-----:R-:W-:-:S04]  /*0eb0*/  @P1 IMAD.WIDE.U32 R18, R19, UR12, R6 ;  /* 0x0000000c13121c25 */ /* 0x001fc8000f8e0006 */
[----:B------:R-:W-:Y:S02]  /*0ec0*/  @P1 IMAD.IADD R17, R19, 0x1, R17 ;  /* 0x0000000113111824 */ /* 0x000fe400078e0211 */
[----:B-1----:R-:W-:-:S04]  /*0ed0*/  @!P1 IMAD.WIDE.U32 R8, R6, R11, R8 ;  /* 0x0000000b06089225 */ /* 0x002fc800078e0008 */
[----:B------:R-:W-:Y:S02]  /*0ee0*/  @!P1 IMAD.MOV.U32 R18, RZ, RZ, R8 ;  /* 0x000000ffff129224 */ /* 0x000fe400078e0008 */
[----:B------:R-:W-:Y:S02]  /*0ef0*/  @!P1 IMAD.MOV.U32 R17, RZ, RZ, R9 ;  /* 0x000000ffff119224 */ /* 0x000fe400078e0009 */
[----:B--2---:R-:W-:-:S04]  /*0f00*/  IMAD.WIDE.U32 R12, R2, UR4, RZ ;  /* 0x00000004020c7c25 */ /* 0x004fc8000f8e00ff */
[----:B------:R-:W-:Y:S01]  /*0f10*/  IMAD R23, R2, UR5, RZ ;  /* 0x0000000502177c24 */ /* 0x000fe2000f8e02ff */
[----:B------:R0:W-:Y:S03]  /*0f20*/  STL.64 [R1], R12 ;  /* 0x0000000c01007387 */ /* 0x0001e60000100a00 */
[----:B------:R-:W-:Y:S01]  /*0f30*/  IMAD.IADD R23, R13, 0x1, R23 ;  /* 0x000000010d177824 */ /* 0x000fe200078e0217 */
[----:B------:R-:W-:Y:S06]  /*0f40*/  @P0 BRA `(.L_x_12) ;  /* 0x0000000000240947 */ /* 0x000fec0003800000 */
[----:B------:R-:W-:Y:S01]  /*0f50*/  USHF.R.U32.HI UR4, URZ, 0x1, UR40 ;  /* 0x000000013f047899 */ /* 0x000fe20008011628 */
[----:B------:R-:W-:Y:S01]  /*0f60*/  IADD3 R18, P0, R18, R12, RZ ;  /* 0x0000000c12127210 */ /* 0x000fe20007f1e0ff */
[----:B------:R-:W-:Y:S02]  /*0f70*/  UISETP.GE.U32.AND UP0, UPT, UR40, 0xe, UPT ;  /* 0x0000000e2800788c */ /* 0x000fe4000bf06070 */
[----:B------:R-:W-:Y:S02]  /*0f80*/  UIMAD.WIDE.U32 UR4, UR4, -0x6db6db6d, URZ ;  /* 0x92492493040478a5 */ /* 0x000fe4000f8e003f */
[----:B------:R-:W-:Y:S01]  /*0f90*/  IMAD.X R17, R23, 0x1, R17, P0 ;  /* 0x0000000117117824 */ /* 0x000fe200000e0611 */
[----:B------:R-:W-:Y:S01]  /*0fa0*/  UMOV UR39, URZ ;  /* 0x0000003f00277c82 */ /* 0x000fe20008000000 */
[----:B------:R-:W-:-:S04]  /*0fb0*/  USHF.R.U32.HI UR4, URZ, 0x2, UR5 ;  /* 0x000000023f047899 */ /* 0x000fc80008011605 */
[----:B------:R-:W-:Y:S02]  /*0fc0*/  UIMAD UR38, UR4, -0xe, UR40 ;  /* 0xfffffff2042678a4 */ /* 0x000fe4000f8e0228 */
[----:B------:R-:W-:-:S12]  /*0fd0*/  @UP0 ULOP3.LUT UR39, UR4, 0x1, URZ, 0xc0, !UPT ;  /* 0x0000000104270892 */ /* 0x000fd8000f8ec03f */
.L_x_12:
[----:B------:R-:W-:Y:S01]  /*0fe0*/  ISETP.GE.U32.AND P0, PT, R18, UR8, PT ;  /* 0x0000000812007c0c */ /* 0x000fe2000bf06070 */
[----:B------:R-:W-:Y:S01]  /*0ff0*/  IMAD.MOV.U32 R19, RZ, RZ, -0x1 ;  /* 0xffffffffff137424 */ /* 0x000fe200078e00ff */
[----:B------:R-:W-:Y:S01]  /*1000*/  PRMT R8, RZ, 0x7610, R8 ;  /* 0x00007610ff087816 */ /* 0x000fe20000000008 */
[----:B------:R-:W-:Y:S01]  /*1010*/  IMAD.MOV.U32 R22, RZ, RZ, -0x1 ;  /* 0xffffffffff167424 */ /* 0x000fe200078e00ff */
[----:B------:R-:W-:Y:S01]  /*1020*/  ISETP.GE.U32.AND.EX P0, PT, R17, UR9, PT, P0 ;  /* 0x0000000911007c0c */ /* 0x000fe2000bf06100 */
[----:B------:R-:W-:-:S12]  /*1030*/  IMAD.MOV.U32 R2, RZ, RZ, -0x1 ;  /* 0xffffffffff027424 */ /* 0x000fd800078e00ff */
[----:B------:R-:W-:Y:S05]  /*1040*/  @P0 BRA `(.L_x_13) ;  /* 0x00000004002c0947 */ /* 0x000fea0003800000 */
[----:B------:R-:W1:Y:S01]  /*1050*/  LDC.64 R26, c[0x0][0x628] ;  /* 0x00018a00ff1a7b82 */ /* 0x000e620000000a00 */
[----:B------:R-:W-:Y:S02]  /*1060*/  IMAD.MOV.U32 R8, RZ, RZ, R18 ;  /* 0x000000ffff087224 */ /* 0x000fe400078e0012 */
[----:B------:R-:W-:-:S05]  /*1070*/  IMAD.MOV.U32 R9, RZ, RZ, R17 ;  /* 0x000000ffff097224 */ /* 0x000fca00078e0011 */
[----:B------:R-:W2:Y:S08]  /*1080*/  LDC R2, c[0x0][0x630] ;  /* 0x00018c00ff027b82 */ /* 0x000eb00000000800 */
[----:B------:R-:W3:Y:S01]  /*1090*/  LDC.64 R28, c[0x0][0x620] ;  /* 0x00018800ff1c7b82 */ /* 0x000ee20000000a00 */
[----:B-1----:R-:W-:-:S04]  /*10a0*/  ISETP.NE.U32.AND P0, PT, R26, RZ, PT ;  /* 0x000000ff1a00720c */ /* 0x002fc80003f05070 */
[----:B------:R-:W-:-:S13]  /*10b0*/  ISETP.NE.AND.EX P0, PT, R27, RZ, PT, P0 ;  /* 0x000000ff1b00720c */ /* 0x000fda0003f05300 */
[----:B--23--:R-:W-:Y:S05]  /*10c0*/  @!P0 BRA `(.L_x_14) ;  /* 0x0000000000288947 */ /* 0x00cfea0003800000 */
[----:B0-----:R-:W0:Y:S02]  /*10d0*/  LDC R13, c[0x0][0x634] ;  /* 0x00018d00ff0d7b82 */ /* 0x001e240000000800 */
[----:B0-----:R-:W-:-:S05]  /*10e0*/  IADD3 R13, P0, R18, R13, RZ ;  /* 0x0000000d120d7210 */ /* 0x001fca0007f1e0ff */
[----:B------:R-:W-:-:S04]  /*10f0*/  IMAD.X R15, RZ, RZ, R17, P0 ;  /* 0x000000ffff0f7224 */ /* 0x000fc800000e0611 */
[----:B------:R-:W-:-:S04]  /*1100*/  IMAD.WIDE.U32 R8, R15, R26, RZ ;  /* 0x0000001a0f087225 */ /* 0x000fc800078e00ff */
[----:B------:R-:W-:-:S04]  /*1110*/  IMAD.WIDE.U32 R10, P0, R13, R27, R8 ;  /* 0x0000001b0d0a7225 */ /* 0x000fc80007800008 */
[----:B------:R-:W-:-:S04]  /*1120*/  IMAD.WIDE.U32 R8, R13, R26, RZ ;  /* 0x0000001a0d087225 */ /* 0x000fc800078e00ff */
[----:B------:R-:W-:Y:S01]  /*1130*/  IMAD.X R13, RZ, RZ, RZ, P0 ;  /* 0x000000ffff0d7224 */ /* 0x000fe200000e06ff */
[----:B------:R-:W-:Y:S01]  /*1140*/  IADD3 RZ, P0, R9, R10, RZ ;  /* 0x0000000a09ff7210 */ /* 0x000fe20007f1e0ff */
[----:B------:R-:W-:-:S04]  /*1150*/  IMAD.MOV.U32 R12, RZ, RZ, R11 ;  /* 0x000000ffff0c7224 */ /* 0x000fc800078e000b */
[----:B------:R-:W-:-:S08]  /*1160*/  IMAD.WIDE.U32.X R8, R15, R27, R12, P0 ;  /* 0x0000001b0f087225 */ /* 0x000fd000000e040c */
.L_x_14:
[----:B------:R-:W1:Y:S01]  /*1170*/  LDC.64 R32, c[0x0][0x640] ;  /* 0x00019000ff207b82 */ /* 0x000e620000000a00 */
[-C--:B------:R-:W-:Y:S01]  /*1180*/  SHF.R.U64 R30, R8, R2.reuse, R9 ;  /* 0x00000002081e7219 */ /* 0x080fe20000001209 */
[----:B------:R-:W-:Y:S01]  /*1190*/  IMAD.MOV.U32 R19, RZ, RZ, R17 ;  /* 0x000000ffff137224 */ /* 0x000fe200078e0011 */
[----:B------:R-:W-:Y:S01]  /*11a0*/  SHF.R.U32.HI R2, RZ, R2, R9 ;  /* 0x00000002ff027219 */ /* 0x000fe20000011609 */
[----:B------:R-:W-:Y:S01]  /*11b0*/  IMAD.MOV.U32 R26, RZ, RZ, 0x1 ;  /* 0x00000001ff1a7424 */ /* 0x000fe200078e00ff */
[----:B------:R-:W-:-:S03]  /*11c0*/  IADD3 R11, P0, RZ, -R30, RZ ;  /* 0x8000001eff0b7210 */ /* 0x000fc60007f1e0ff */
[----:B------:R-:W2:Y:S02]  /*11d0*/  LDC R10, c[0x0][0x618] ;  /* 0x00018600ff0a7b82 */ /* 0x000ea40000000800 */
[----:B------:R-:W-:-:S04]  /*11e0*/  IMAD.X R9, RZ, RZ, ~R2, P0 ;  /* 0x000000ffff097224 */ /* 0x000fc800000e0e02 */
[-C--:B------:R-:W-:Y:S02]  /*11f0*/  IMAD R2, R9, R28.reuse, RZ ;  /* 0x0000001c09027224 */ /* 0x080fe400078e02ff */
[----:B0-----:R-:W0:Y:S01]  /*1200*/  LDC R13, c[0x0][0x608] ;  /* 0x00018200ff0d7b82 */ /* 0x001e220000000800 */
[----:B------:R-:W-:-:S04]  /*1210*/  IMAD.WIDE.U32 R8, R11, R28, R18 ;  /* 0x0000001c0b087225 */ /* 0x000fc800078e0012 */
[----:B------:R-:W-:Y:S02]  /*1220*/  IMAD R11, R11, R29, R2 ;  /* 0x0000001d0b0b7224 */ /* 0x000fe400078e0202 */
[----:B------:R-:W-:Y:S01]  /*1230*/  IMAD.MOV.U32 R2, RZ, RZ, -0x1 ;  /* 0xffffffffff027424 */ /* 0x000fe200078e00ff */
[----:B------:R-:W3:Y:S01]  /*1240*/  LDC R31, c[0x0][0x658] ;  /* 0x00019600ff1f7b82 */ /* 0x000ee20000000800 */
[----:B------:R-:W-:Y:S01]  /*1250*/  IMAD.IADD R9, R9, 0x1, R11 ;  /* 0x0000000109097824 */ /* 0x000fe200078e020b */
[----:B-1----:R-:W-:-:S04]  /*1260*/  ISETP.NE.U32.AND P0, PT, R32, RZ, PT ;  /* 0x000000ff2000720c */ /* 0x002fc80003f05070 */
[----:B------:R-:W-:Y:S02]  /*1270*/  ISETP.NE.AND.EX P0, PT, R33, RZ, PT, P0 ;  /* 0x000000ff2100720c */ /* 0x000fe40003f05300 */
[----:B------:R-:W1:Y:S01]  /*1280*/  LDC R29, c[0x0][0x600] ;  /* 0x00018000ff1d7b82 */ /* 0x000e620000000800 */
[-CC-:B--2---:R-:W-:Y:S02]  /*1290*/  SHF.R.U64 R27, R8, R10.reuse, R9.reuse ;  /* 0x0000000a081b7219 */ /* 0x184fe40000001209 */
[----:B------:R-:W-:-:S05]  /*12a0*/  SHF.R.U32.HI R8, RZ, R10, R9 ;  /* 0x0000000aff087219 */ /* 0x000fca0000011609 */
[----:B------:R-:W2:Y:S01]  /*12b0*/  LDC R22, c[0x0][0x648] ;  /* 0x00019200ff167b82 */ /* 0x000ea20000000800 */
[-CC-:B0-----:R-:W-:Y:S02]  /*12c0*/  SHF.R.U64 R34, R27, R13.reuse, R8.reuse ;  /* 0x0000000d1b227219 */ /* 0x181fe40000001208 */
[----:B------:R-:W-:-:S05]  /*12d0*/  SHF.R.U32.HI R8, RZ, R13, R8 ;  /* 0x0000000dff087219 */ /* 0x000fca0000011608 */
[----:B------:R-:W0:Y:S01]  /*12e0*/  LDC R24, c[0x0][0x638] ;  /* 0x00018e00ff187b82 */ /* 0x000e220000000800 */
[-CC-:B---3--:R-:W-:Y:S02]  /*12f0*/  SHF.R.U64 R36, R34, R31.reuse, R8.reuse ;  /* 0x0000001f22247219 */ /* 0x188fe40000001208 */
[-C--:B------:R-:W-:Y:S02]  /*1300*/  SHF.L.U32 R2, R2, R31.reuse, RZ ;  /* 0x0000001f02027219 */ /* 0x080fe400000006ff */
[----:B------:R-:W-:Y:S01]  /*1310*/  SHF.R.U32.HI R9, RZ, R31, R8 ;  /* 0x0000001fff097219 */ /* 0x000fe20000011608 */
[----:B------:R-:W-:Y:S01]  /*1320*/  IMAD.MOV.U32 R8, RZ, RZ, R36 ;  /* 0x000000ffff087224 */ /* 0x000fe200078e0024 */
[----:B------:R-:W-:Y:S01]  /*1330*/  LOP3.LUT R15, RZ, R2, RZ, 0x33, !PT ;  /* 0x00000002ff0f7212 */ /* 0x000fe200078e33ff */
[----:B------:R-:W3:Y:S01]  /*1340*/  LDC R28, c[0x0][0x610] ;  /* 0x00018400ff1c7b82 */ /* 0x000ee20000000800 */
[----:B------:R-:W-:Y:S05]  /*1350*/  @!P0 BRA `(.L_x_15) ;  /* 0x0000000000288947 */ /* 0x000fea0003800000 */
[----:B------:R-:W4:Y:S02]  /*1360*/  LDC R13, c[0x0][0x64c] ;  /* 0x00019300ff0d7b82 */ /* 0x000f240000000800 */
[----:B----4-:R-:W-:-:S05]  /*1370*/  IADD3 R13, P0, R36, R13, RZ ;  /* 0x0000000d240d7210 */ /* 0x010fca0007f1e0ff */
        /* <DEDUP_REMOVED lines=8> */
.L_x_15:
[----:B--2---:R-:W-:Y:S01]  /*1400*/  SHF.R.U64 R7, R8, R22, R9 ;  /* 0x0000001608077219 */ /* 0x004fe20000001209 */
[----:B-1----:R-:W-:Y:S01]  /*1410*/  VIADD R8, R29, 0xffffffff ;  /* 0xffffffff1d087836 */ /* 0x002fe20000000000 */
[----:B------:R-:W-:Y:S01]  /*1420*/  SHF.L.U32 R2, R26, R31, RZ ;  /* 0x0000001f1a027219 */ /* 0x000fe200000006ff */
[----:B------:R-:W-:Y:S01]  /*1430*/  @P1 IMAD R21, R25, R20, R6 ;  /* 0x0000001419151224 */ /* 0x000fe200078e0206 */
[----:B------:R-:W-:Y:S01]  /*1440*/  LOP3.LUT R15, R34, R15, RZ, 0xc0, !PT ;  /* 0x0000000f220f7212 */ /* 0x000fe200078ec0ff */
[----:B------:R-:W-:Y:S01]  /*1450*/  IMAD.MOV R9, RZ, RZ, -R7 ;  /* 0x000000ffff097224 */ /* 0x000fe200078e0a07 */
[----:B------:R-:W-:-:S03]  /*1460*/  LOP3.LUT R8, R27, R8, RZ, 0xc0, !PT ;  /* 0x000000081b087212 */ /* 0x000fc600078ec0ff */
[----:B------:R-:W-:Y:S02]  /*1470*/  IMAD R6, R2, R7, R15 ;  /* 0x0000000702067224 */ /* 0x000fe400078e020f */
[----:B0-----:R-:W-:Y:S02]  /*1480*/  IMAD R2, R9, R24, R36 ;  /* 0x0000001809027224 */ /* 0x001fe400078e0224 */
[----:B---3--:R-:W-:Y:S02]  /*1490*/  IMAD R19, R6, R28, R21 ;  /* 0x0000001c06137224 */ /* 0x008fe400078e0215 */
[----:B------:R-:W-:Y:S02]  /*14a0*/  IMAD R2, R2, R29, R8 ;  /* 0x0000001d02027224 */ /* 0x000fe400078e0208 */
[----:B------:R-:W-:-:S03]  /*14b0*/  IMAD.MOV.U32 R6, RZ, RZ, 0x1 ;  /* 0x00000001ff067424 */ /* 0x000fc600078e00ff */
[----:B------:R-:W-:Y:S02]  /*14c0*/  SEL R22, R2, R19, !P1 ;  /* 0x0000001302167207 */ /* 0x000fe40004800000 */
[----:B------:R-:W-:Y:S01]  /*14d0*/  SEL R19, R19, R2, !P1 ;  /* 0x0000000213137207 */ /* 0x000fe20004800000 */
[----:B------:R-:W-:Y:S01]  /*14e0*/  IMAD.MOV.U32 R2, RZ, RZ, R30 ;  /* 0x000000ffff027224 */ /* 0x000fe200078e001e */
[----:B------:R-:W-:-:S07]  /*14f0*/  PRMT R8, R6, 0x7610, R8 ;  /* 0x0000761006087816 */ /* 0x000fce0000000008 */
.L_x_13:
[----:B------:R-:W-:Y:S05]  /*1500*/  @!P2 BRA `(.L_x_16) ;  /* 0x00000000000ca947 */ /* 0x000fea0003800000 */
[----:B------:R-:W-:Y:S01]  /*1510*/  UCGABAR_WAIT ;  /* 0x0000000000007dc7 */ /* 0x000fe20008000000 */
[----:B------:R-:W-:Y:S01]  /*1520*/  CCTL.IVALL ;  /* 0x00000000ff00798f */ /* 0x000fe20002000000 */
[----:B------:R-:W-:Y:S05]  /*1530*/  BRA `(.L_x_17) ;  /* 0x0000000000047947 */ /* 0x000fea0003800000 */
.L_x_16:
[----:B------:R-:W-:Y:S06]  /*1540*/  BAR.SYNC.DEFER_BLOCKING 0x0 ;  /* 0x0000000000007b1d */ /* 0x000fec0000010000 */
.L_x_17:
[----:B------:R-:W-:Y:S05]  /*1550*/  @!P4 BRA `(.L_x_18) ;  /* 0x000000380024c947 */ /* 0x000fea0003800000 */
[----:B------:R-:W-:-:S13]  /*1560*/  ISETP.GT.U32.AND P0, PT, R35, 0x1, PT ;  /* 0x000000012300780c */ /* 0x000fda0003f04070 */
[----:B------:R-:W-:Y:S05]  /*1570*/  @P0 EXIT ;  /* 0x000000000000094d */ /* 0x000fea0003800000 */
.L_x_19:
[----:B------:R-:W-:-:S08]  /*1580*/  NOP ;  /* 0x0000000000007918 */ /* 0x000fd00000000000 */
[----:B------:R-:W1:Y:S02]  /*1590*/  USETMAXREG.TRY_ALLOC.CTAPOOL UP0, 0xe8 ;  /* 0x000000e8000079c8 */ /* 0x000e640008000600 */
[----:B-1----:R-:W-:-:S13]  /*15a0*/  PLOP3.LUT P0, PT, PT, PT, UP0, 0x80, 0x0 ;  /* 0x000000000000781c */ /* 0x002fda0003f0f008 */
[----:B------:R-:W-:Y:S05]  /*15b0*/  @!P0 BRA `(.L_x_19) ;  /* 0xfffffffc00f08947 */ /* 0x000fea000383ffff */
[----:B------:R-:W-:-:S13]  /*15c0*/  LOP3.LUT P0, RZ, R8, 0xff, RZ, 0xc0, !PT ;  /* 0x000000ff08ff7812 */ /* 0x000fda000780c0ff */
[----:B------:R-:W-:Y:S05]  /*15d0*/  @!P0 EXIT ;  /* 0x000000000000894d */ /* 0x000fea0003800000 */
[----:B------:R-:W1:Y:S01]  /*15e0*/  S2UR UR4, SR_CgaCtaId ;  /* 0x00000000000479c3 */ /* 0x000e620000008800 */
[----:B------:R-:W-:Y:S01]  /*15f0*/  VIADD R14, R14, 0xffffffff ;  /* 0xffffffff0e0e7836 */ /* 0x000fe20000000000 */
[CC--:B------:R-:W-:Y:S01]  /*1600*/  LEA.HI R4, R0.reuse, R3.reuse, RZ, 0x2 ;  /* 0x0000000300047211 */ /* 0x0c0fe200078f10ff */
[----:B------:R-:W-:Y:S01]  /*1610*/  UMOV UR41, 0x400 ;  /* 0x0000040000297882 */ /* 0x000fe20000000000 */
[----:B------:R-:W-:Y:S01]  /*1620*/  LEA.HI R0, R0, R3, RZ, 0x5 ;  /* 0x0000000300007211 */ /* 0x000fe200078f28ff */
[----:B------:R-:W-:Y:S01]  /*1630*/  UISETP.LT.AND UP0, UPT, UR40, 0x1, UPT ;  /* 0x000000012800788c */ /* 0x000fe2000bf01270 */
[----:B------:R-:W-:Y:S01]  /*1640*/  R2UR UR42, R14 ;  /* 0x000000000e2a72ca */ /* 0x000fe200000e0000 */
[----:B------:R-:W-:Y:S01]  /*1650*/  ULDC UR6, c[0x0][0x284] ;  /* 0x0000a10000067ab9 */ /* 0x000fe20000000800 */
[--C-:B------:R-:W-:Y:S01]  /*1660*/  SHF.R.S32.HI R60, RZ, 0x2, R4.reuse ;  /* 0x00000002ff3c7819 */ /* 0x100fe20000011404 */
[----:B------:R-:W-:Y:S01]  /*1670*/  USEL UR43, UR40, 0x1, UP0 ;  /* 0x00000001282b7887 */ /* 0x000fe20008000000 */
[----:B------:R-:W-:Y:S01]  /*1680*/  SHF.R.S32.HI R5, RZ, 0x1f, R4 ;  /* 0x0000001fff057819 */ /* 0x000fe20000011404 */
[----:B------:R-:W-:Y:S01]  /*1690*/  USHF.L.U32 UR46, UR40, 0x1, URZ ;  /* 0x00000001282e7899 */ /* 0x000fe2000800063f */
[----:B------:R-:W-:Y:S01]  /*16a0*/  LOP3.LUT R62, R4, 0xfffffffc, RZ, 0xc0, !PT ;  /* 0xfffffffc043e7812 */ /* 0x000fe200078ec0ff */
[----:B------:R-:W-:Y:S01]  /*16b0*/  UIADD3 UR43, -UR43, UR40, URZ ;  /* 0x000000282b2b7290 */ /* 0x000fe2000fffe13f */
[----:B------:R-:W-:-:S02]  /*16c0*/  LEA.HI R5, R5, R60, RZ, 0x3 ;  /* 0x0000003c05057211 */ /* 0x000fc400078f18ff */
[----:B------:R-:W-:Y:S01]  /*16d0*/  ISETP.NE.AND P0, PT, R14, RZ, PT ;  /* 0x000000ff0e00720c */ /* 0x000fe20003f05270 */
[----:B------:R-:W-:Y:S01]  /*16e0*/  IMAD.IADD R62, R3, 0x1, -R62 ;  /* 0x00000001033e7824 */ /* 0x000fe200078e0a3e */
[----:B------:R-:W-:Y:S01]  /*16f0*/  LOP3.LUT R5, R5, 0xfffffff8, RZ, 0xc0, !PT ;  /* 0xfffffff805057812 */ /* 0x000fe200078ec0ff */
[----:B------:R-:W-:Y:S01]  /*1700*/  USHF.L.U32 UR42, UR42, 0x3, URZ ;  /* 0x000000032a2a7899 */ /* 0x000fe2000800063f */
[----:B------:R-:W-:Y:S02]  /*1710*/  LOP3.LUT R72, R16, 0x1, RZ, 0xfc, !PT ;  /* 0x0000000110487812 */ /* 0x000fe400078efcff */
[----:B------:R-:W-:Y:S01]  /*1720*/  SEL R73, RZ, 0x1, P0 ;  /* 0x00000001ff497807 */ /* 0x000fe20000000000 */
[----:B------:R-:W-:Y:S01]  /*1730*/  IMAD.IADD R60, R60, 0x1, -R5 ;  /* 0x000000013c3c7824 */ /* 0x000fe200078e0a05 */
[----:B-1----:R-:W-:Y:S01]  /*1740*/  ULEA UR41, UR4, UR41, 0x18 ;  /* 0x0000002904297291 */ /* 0x002fe2000f8ec03f */
[----:B------:R-:W-:Y:S01]  /*1750*/  SHF.R.S32.HI R5, RZ, 0x5, R0 ;  /* 0x00000005ff057819 */ /* 0x000fe20000011400 */
[----:B------:R-:W-:-:S02]  /*1760*/  IMAD.U32 R64, RZ, RZ, UR42 ;  /* 0x0000002aff407e24 */ /* 0x000fc4000f8e00ff */
[----:B------:R-:W-:Y:S01]  /*1770*/  UIADD3 UR47, UR41, 0xf0, URZ ;  /* 0x000000f0292f7890 */ /* 0x000fe2000fffe03f */
[--C-:B------:R-:W-:Y:S01]  /*1780*/  SHF.R.S32.HI R61, RZ, 0x1f, R60.reuse ;  /* 0x0000001fff3d7819 */ /* 0x100fe2000001143c */
[----:B------:R-:W-:Y:S01]  /*1790*/  UIADD3 UR4, UR41, 0x200, URZ ;  /* 0x0000020029047890 */ /* 0x000fe2000fffe03f */
[C-C-:B------:R-:W-:Y:S01]  /*17a0*/  IMAD R67, R5.reuse, -0x10, -R60.reuse ;  /* 0xfffffff005437824 */ /* 0x140fe200078e0a3c */
[----:B------:R-:W-:Y:S01]  /*17b0*/  UIADD3 UR5, UR41, 0x1c200, URZ ;  /* 0x0001c20029057890 */ /* 0x000fe2000fffe03f */
[C---:B------:R-:W-:Y:S01]  /*17c0*/  LOP3.LUT R66, R64.reuse, 0x8, RZ, 0xc0, !PT ;  /* 0x0000000840427812 */ /* 0x040fe200078ec0ff */
[----:B------:R-:W-:Y:S01]  /*17d0*/  USHF.R.U32.HI UR4, URZ, 0x4, UR4 ;  /* 0x000000043f047899 */ /* 0x000fe20008011604 */
[----:B------:R-:W-:Y:S01]  /*17e0*/  IMAD.U32 R63, RZ, RZ, UR47 ;  /* 0x0000002fff3f7e24 */ /* 0x000fe2000f8e00ff */
[----:B------:R-:W-:Y:S01]  /*17f0*/  USHF.R.U32.HI UR5, URZ, 0x4, UR5 ;  /* 0x000000043f057899 */ /* 0x000fe20008011605 */
[----:B------:R-:W-:Y:S01]  /*1800*/  IMAD.WIDE R60, R5, 0x10, R60 ;  /* 0x00000010053c7825 */ /* 0x000fe200078e023c */
[----:B------:R-:W-:Y:S01]  /*1810*/  ULOP3.LUT UR4, UR4, 0x3fff, URZ, 0xc0, !UPT ;  /* 0x00003fff04047892 */ /* 0x000fe2000f8ec03f */
[----:B------:R-:W-:Y:S01]  /*1820*/  LOP3.LUT R64, R64, 0x8, RZ, 0xc, !PT ;  /* 0x0000000840407812 */ /* 0x000fe200078e0cff */
[----:B------:R-:W-:Y:S01]  /*1830*/  ULOP3.LUT UR5, UR5, 0x3fff, URZ, 0xc0, !UPT ;  /* 0x00003fff05057892 */ /* 0x000fe2000f8ec03f */
[----:B------:R-:W-:Y:S01]  /*1840*/  VIADD R65, R63, UR42 ;  /* 0x0000002a3f417c36 */ /* 0x000fe20008000000 */
[----:B------:R-:W-:Y:S01]  /*1850*/  LOP3.LUT R66, R66, 0x18, RZ, 0x3c, !PT ;  /* 0x0000001842427812 */ /* 0x000fe200078e3cff */
[----:B------:R-:W-:Y:S01]  /*1860*/  VIADD R67, R67, UR6 ;  /* 0x0000000643437c36 */ /* 0x000fe20008000000 */
[----:B------:R-:W-:-:S02]  /*1870*/  ULOP3.LUT UR44, UR4, 0x10000, URZ, 0xfc, !UPT ;  /* 0x00010000042c7892 */ /* 0x000fc4000f8efc3f */
[----:B------:R-:W-:-:S12]  /*1880*/  ULOP3.LUT UR45, UR5, 0x10000, URZ, 0xfc, !UPT ;  /* 0x00010000052d7892 */ /* 0x000fd8000f8efc3f */
.L_x_105:
[----:B------:R-:W-:Y:S01]  /*1890*/  SHF.L.U32 R0, R73, 0x1f, RZ ;  /* 0x0000001f49007819 */ /* 0x000fe200000006ff */
[----:B------:R-:W-:Y:S02]  /*18a0*/  ULDC UR4, c[0x0][0x28c] ;  /* 0x0000a30000047ab9 */ /* 0x000fe40000000800 */
[----:B------:R-:W-:Y:S01]  /*18b0*/  ISETP.LT.AND P1, PT, RZ, UR4, PT ;  /* 0x00000004ff007c0c */ /* 0x000fe2000bf21270 */
[----:B------:R-:W1:Y:S02]  /*18c0*/  SYNCS.PHASECHK.TRANS64.TRYWAIT P0, [R63+UR42], R0 ;  /* 0x000000003f0075a7 */ /* 0x000e64000800016a */
[----:B01-34-:R-:W-:Y:S10]  /*18d0*/  @!P0 BRA `(.L_x_20) ;  /* 0x0000004800c88947 */ /* 0x01bff40003800000 */
.L_x_137:
[----:B------:R-:W-:Y:S05]  /*18e0*/  @P1 BRA `(.L_x_21) ;  /* 0x0000000000401947 */ /* 0x000fea0003800000 */
[----:B-1----:R-:W-:Y:S01]  /*18f0*/  MOV R0, 0x0 ;  /* 0x0000000000007802 */ /* 0x002fe20000000f00 */
[----:B------:R-:W-:Y:S01]  /*1900*/  ULDC.64 UR4, c[0x4][0x68] ;  /* 0x01001a0000047ab9 */ /* 0x000fe20000000a00 */
[----:B------:R-:W-:Y:S01]  /*1910*/  ULDC.64 UR6, c[0x4][0x8] ;  /* 0x0100020000067ab9 */ /* 0x000fe20000000a00 */
[----:B------:R-:W-:Y:S01]  /*1920*/  IMAD.U32 R4, RZ, RZ, UR4 ;  /* 0x00000004ff047e24 */ /* 0x000fe2000f8e00ff */
[----:B------:R1:W2:Y:S01]  /*1930*/  LDC.64 R14, c[0x4][R0] ;  /* 0x01000000000e7b82 */ /* 0x0002a20000000a00 */
[----:B------:R-:W-:Y:S01]  /*1940*/  IMAD.U32 R5, RZ, RZ, UR5 ;  /* 0x00000005ff057e24 */ /* 0x000fe2000f8e00ff */
[----:B------:R-:W-:Y:S01]  /*1950*/  ULDC.64 UR4, c[0x4][0x70] ;  /* 0x01001c0000047ab9 */ /* 0x000fe20000000a00 */
[----:B------:R-:W-:Y:S02]  /*1960*/  IMAD.U32 R10, RZ, RZ, UR6 ;  /* 0x00000006ff0a7e24 */ /* 0x000fe4000f8e00ff */
[----:B------:R-:W-:Y:S02]  /*1970*/  IMAD.U32 R6, RZ, RZ, UR4 ;  /* 0x00000004ff067e24 */ /* 0x000fe4000f8e00ff */
[----:B------:R-:W-:-:S02]  /*1980*/  IMAD.U32 R7, RZ, RZ, UR5 ;  /* 0x00000005ff077e24 */ /* 0x000fc4000f8e00ff */
[----:B------:R-:W-:Y:S02]  /*1990*/  IMAD.U32 R11, RZ, RZ, UR7 ;  /* 0x00000007ff0b7e24 */ /* 0x000fe4000f8e00ff */
[----:B------:R-:W-:Y:S02]  /*19a0*/  IMAD.MOV.U32 R8, RZ, RZ, 0x1e1 ;  /* 0x000001e1ff087424 */ /* 0x000fe400078e00ff */
[----:B0-----:R-:W-:Y:S02]  /*19b0*/  IMAD.MOV.U32 R12, RZ, RZ, 0x1 ;  /* 0x00000001ff0c7424 */ /* 0x001fe400078e00ff */
[----:B-1----:R-:W-:-:S07]  /*19c0*/  IMAD.MOV.U32 R13, RZ, RZ, RZ ;  /* 0x000000ffff0d7224 */ /* 0x002fce00078e00ff */
[----:B------:R-:W-:-:S07]  /*19d0*/  LEPC R20, `(.L_x_21) ;  /* 0x000000001014794e */ /* 0x000fce0000000000 */
[----:B--2--5:R-:W-:Y:S05]  /*19e0*/  CALL.ABS.NOINC R14 ;  /* 0x000000000e007343 */ /* 0x024fea0003c00000 */
.L_x_21:
[----:B------:R-:W-:-:S13]  /*19f0*/  ISETP.NE.AND P0, PT, R72, 0x3, PT ;  /* 0x000000034800780c */ /* 0x000fda0003f05270 */
[----:B------:R-:W-:Y:S05]  /*1a00*/  @!P0 BRA `(.L_x_22) ;  /* 0x0000000000048947 */ /* 0x000fea0003800000 */
[----:B------:R-:W-:Y:S01]  /*1a10*/  BPT.TRAP 0x1 ;  /* 0x000000040000795c */ /* 0x000fe20000300000 */
.L_x_22:
[----:B------:R-:W-:Y:S02]  /*1a20*/  IMAD.U32 R3, RZ, RZ, UR38 ;  /* 0x00000026ff037e24 */ /* 0x000fe4000f8e00ff */
[----:B-1----:R-:W-:-:S03]  /*1a30*/  IMAD.U32 R0, RZ, RZ, UR39 ;  /* 0x00000027ff007e24 */ /* 0x002fc6000f8e00ff */
[----:B------:R-:W-:Y:S02]  /*1a40*/  LEA R3, R3, UR41, 0x3 ;  /* 0x0000002903037c11 */ /* 0x000fe4000f8e18ff */
[----:B------:R-:W-:-:S04]  /*1a50*/  SHF.L.U32 R0, R0, 0x1f, RZ ;  /* 0x0000001f00007819 */ /* 0x000fc800000006ff */
[----:B------:R1:W2:Y:S01]  /*1a60*/  SYNCS.PHASECHK.TRANS64.TRYWAIT P1, [R3+URZ], R0 ;  /* 0x00000000030075a7 */ /* 0x0002a2000802017f */
[----:B------:R-:W-:Y:S05]  /*1a70*/  @!P0 BRA `(.L_x_23) ;  /* 0x0000000000048947 */ /* 0x000fea0003800000 */
[----:B------:R-:W-:Y:S01]  /*1a80*/  BPT.TRAP 0x1 ;  /* 0x000000040000795c */ /* 0x000fe20000300000 */
.L_x_23:
[----:B--2---:R-:W-:Y:S05]  /*1a90*/  @P1 BRA `(.L_x_24) ;  /* 0x0000000000081947 */ /* 0x004fea0003800000 */
[----:B------:R-:W2:Y:S02]  /*1aa0*/  SYNCS.PHASECHK.TRANS64.TRYWAIT P1, [R3+URZ], R0 ;  /* 0x00000000030075a7 */ /* 0x000ea4000802017f */
[----:B--2---:R-:W-:Y:S05]  /*1ab0*/  @!P1 BRA `(.L_x_25) ;  /* 0x0000004800649947 */ /* 0x004fea0003800000 */
.L_x_24:
[----:B------:R-:W-:Y:S05]  /*1ac0*/  WARPSYNC.ALL ;  /* 0x0000000000007948 */ /* 0x000fea0003800000 */
[----:B------:R-:W-:Y:S01]  /*1ad0*/  ULEA UR8, UR38, UR44, 0x9 ;  /* 0x0000002c26087291 */ /* 0x000fe2000f8e483f */
[----:B------:R-:W-:Y:S01]  /*1ae0*/  WARPGROUP.ARRIVE ;  /* 0x00000000000079c5 */ /* 0x000fe20000000000 */
[----:B------:R-:W-:Y:S01]  /*1af0*/  ULEA UR9, UR38, UR45, 0x9 ;  /* 0x0000002d26097291 */ /* 0x000fe2000f8e483f */
[----:B-12---:R-:W-:Y:S01]  /*1b00*/  IMAD.U32 R0, RZ, RZ, UR43 ;  /* 0x0000002bff007e24 */ /* 0x006fe2000f8e00ff */
[----:B------:R-:W-:Y:S01]  /*1b10*/  UMOV UR5, 0x40000040 ;  /* 0x4000004000057882 */ /* 0x000fe20000000000 */
[----:B------:R-:W-:-:S02]  /*1b20*/  UMOV UR7, 0x40000040 ;  /* 0x4000004000077882 */ /* 0x000fc40000000000 */
[----:B------:R-:W-:Y:S01]  /*1b30*/  UMOV UR4, UR8 ;  /* 0x0000000800047c82 */ /* 0x000fe20008000000 */
[----:B------:R-:W-:Y:S01]  /*1b40*/  ISETP.GE.AND P1, PT, R0, 0x1, PT ;  /* 0x000000010000780c */ /* 0x000fe20003f26270 */
[----:B------:R-:W-:Y:S02]  /*1b50*/  UMOV UR6, UR9 ;  /* 0x0000000900067c82 */ /* 0x000fe40008000000 */
[----:B------:R-:W-:Y:S01]  /*1b60*/  HGMMA.64x64x8.F32.TF32 R24, gdesc[UR4], RZ, !UPT, gsb0 ;  /* 0x04e00000041879f0 */ /* 0x000fe2000c0028ff */
[----:B------:R-:W-:Y:S02]  /*1b70*/  UIADD3 UR4, UR8, 0x2, URZ ;  /* 0x0000000208047890 */ /* 0x000fe4000fffe03f */
[----:B------:R-:W-:Y:S01]  /*1b80*/  UIADD3 UR6, UR9, 0x2, URZ ;  /* 0x0000000209067890 */ /* 0x000fe2000fffe03f */
[----:B------:R-:W-:Y:S01]  /*1b90*/  UMOV UR5, 0x40000040 ;  /* 0x4000004000057882 */ /* 0x000fe20000000000 */
[----:B------:R-:W-:Y:S01]  /*1ba0*/  UMOV UR7, 0x40000040 ;  /* 0x4000004000077882 */ /* 0x000fe20000000000 */
[----:B------:R-:W-:-:S02]  /*1bb0*/  WARPGROUP.DEPBAR.LE gsb0, 0x0 ;  /* 0x00008000000079c5 */ /* 0x000fc40000010000 */
[----:B------:R-:W-:-:S06]  /*1bc0*/  WARPGROUP.ARRIVE ;  /* 0x00000000000079c5 */ /* 0x000fcc0000000000 */
[----:B------:R-:W-:Y:S01]  /*1bd0*/  HGMMA.64x64x8.F32.TF32 R24, gdesc[UR4], R24, gsb0 ;  /* 0x04e00000041879f0 */ /* 0x000fe20008002818 */
[----:B------:R-:W-:Y:S02]  /*1be0*/  UIADD3 UR4, UR8, 0x4, URZ ;  /* 0x0000000408047890 */ /* 0x000fe4000fffe03f */
[----:B------:R-:W-:Y:S01]  /*1bf0*/  UIADD3 UR6, UR9, 0x4, URZ ;  /* 0x0000000409067890 */ /* 0x000fe2000fffe03f */
[----:B------:R-:W-:Y:S01]  /*1c00*/  UMOV UR5, 0x40000040 ;  /* 0x4000004000057882 */ /* 0x000fe20000000000 */
[----:B------:R-:W-:Y:S01]  /*1c10*/  UMOV UR7, 0x40000040 ;  /* 0x4000004000077882 */ /* 0x000fe20000000000 */
[----:B------:R-:W-:Y:S02]  /*1c20*/  WARPGROUP.DEPBAR.LE gsb0, 0x0 ;  /* 0x00008000000079c5 */ /* 0x000fe40000010000 */
        /* <DEDUP_REMOVED lines=8> */
[----:B------:R-:W-:Y:S03]  /*1cb0*/  HGMMA.64x64x8.F32.TF32 R24, gdesc[UR4], R24, gsb0 ;  /* 0x04e00000041879f0 */ /* 0x000fe60008002818 */
[----:B------:R-:W-:Y:S02]  /*1cc0*/  WARPGROUP.DEPBAR.LE gsb0, 0x0 ;  /* 0x00008000000079c5 */ /* 0x000fe40000010000 */
[----:B------:R-:W-:Y:S05]  /*1cd0*/  @!P1 BRA `(.L_x_26) ;  /* 0x0000000400149947 */ /* 0x000fea0003800000 */
[----:B------:R-:W-:Y:S01]  /*1ce0*/  UIADD3 UR4, UR38, 0x1, URZ ;  /* 0x0000000126047890 */ /* 0x000fe2000fffe03f */
[----:B------:R-:W-:Y:S02]  /*1cf0*/  IMAD.U32 R0, RZ, RZ, UR43 ;  /* 0x0000002bff007e24 */ /* 0x000fe4000f8e00ff */
[----:B------:R-:W-:Y:S01]  /*1d00*/  IMAD.U32 R3, RZ, RZ, UR38 ;  /* 0x00000026ff037e24 */ /* 0x000fe2000f8e00ff */
[----:B------:R-:W-:-:S04]  /*1d10*/  UISETP.NE.AND UP0, UPT, UR4, 0xe, UPT ;  /* 0x0000000e0400788c */ /* 0x000fc8000bf05270 */
[----:B------:R-:W-:Y:S02]  /*1d20*/  USEL UR5, URZ, 0x1, UP0 ;  /* 0x000000013f057887 */ /* 0x000fe40008000000 */
[----:B------:R-:W-:Y:S02]  /*1d30*/  USEL UR8, UR4, URZ, UP0 ;  /* 0x0000003f04087287 */ /* 0x000fe40008000000 */
[----:B------:R-:W-:-:S06]  /*1d40*/  ULOP3.LUT UR5, UR39, UR5, URZ, 0x3c, !UPT ;  /* 0x0000000527057292 */ /* 0x000fcc000f8e3c3f */
[----:B------:R-:W-:-:S07]  /*1d50*/  IMAD.U32 R6, RZ, RZ, UR5 ;  /* 0x00000005ff067e24 */ /* 0x000fce000f8e00ff */
.L_x_33:
[----:B------:R-:W-:Y:S05]  /*1d60*/  @!P0 BRA `(.L_x_27) ;  /* 0x0000000000048947 */ /* 0x000fea0003800000 */
[----:B------:R-:W-:Y:S01]  /*1d70*/  BPT.TRAP 0x1 ;  /* 0x000000040000795c */ /* 0x000fe20000300000 */
.L_x_27:
[----:B------:R-:W-:Y:S01]  /*1d80*/  ULEA UR4, UR8, UR41, 0x3 ;  /* 0x0000002908047291 */ /* 0x000fe2000f8e183f */
[----:B------:R-:W-:-:S08]  /*1d90*/  SHF.L.U32 R4, R6, 0x1f, RZ ;  /* 0x0000001f06047819 */ /* 0x000fd000000006ff */
[----:B------:R1:W2:Y:S01]  /*1da0*/  SYNCS.PHASECHK.TRANS64.TRYWAIT P1, [UR4], R4 ;  /* 0x00000004ff0075a7 */ /* 0x0002a20008020144 */
[----:B------:R-:W-:Y:S05]  /*1db0*/  @!P0 BRA `(.L_x_28) ;  /* 0x0000000000048947 */ /* 0x000fea0003800000 */
[----:B------:R-:W-:Y:S01]  /*1dc0*/  BPT.TRAP 0x1 ;  /* 0x000000040000795c */ /* 0x000fe20000300000 */
.L_x_28:
[----:B--2---:R-:W-:Y:S05]  /*1dd0*/  @P1 BRA `(.L_x_29) ;  /* 0x0000000000081947 */ /* 0x004fea0003800000 */
[----:B------:R-:W2:Y:S02]  /*1de0*/  SYNCS.PHASECHK.TRANS64.TRYWAIT P1, [UR4], R4 ;  /* 0x00000004ff0075a7 */ /* 0x000ea40008020144 */
[----:B--2---:R-:W-:Y:S05]  /*1df0*/  @!P1 BRA `(.L_x_30) ;  /* 0x0000004400a89947 */ /* 0x004fea0003800000 */
.L_x_29:
[----:B------:R-:W-:Y:S01]  /*1e00*/  ULEA UR9, UR8, UR44, 0x9 ;  /* 0x0000002c08097291 */ /* 0x000fe2000f8e483f */
[----:B------:R-:W-:Y:S01]  /*1e10*/  WARPGROUP.ARRIVE ;  /* 0x00000000000079c5 */ /* 0x000fe20000000000 */
[----:B------:R-:W-:Y:S01]  /*1e20*/  ULEA UR10, UR8, UR45, 0x9 ;  /* 0x0000002d080a7291 */ /* 0x000fe2000f8e483f */
[----:B------:R-:W-:Y:S01]  /*1e30*/  UMOV UR5, 0x40000040 ;  /* 0x4000004000057882 */ /* 0x000fe20000000000 */
[----:B------:R-:W-:-:S03]  /*1e40*/  UMOV UR7, 0x40000040 ;  /* 0x4000004000077882 */ /* 0x000fc60000000000 */
[----:B------:R-:W-:Y:S02]  /*1e50*/  UMOV UR4, UR9 ;  /* 0x0000000900047c82 */ /* 0x000fe40008000000 */
[----:B------:R-:W-:Y:S02]  /*1e60*/  UMOV UR6, UR10 ;  /* 0x0000000a00067c82 */ /* 0x000fe40008000000 */
[----:B------:R-:W-:Y:S01]  /*1e70*/  HGMMA.64x64x8.F32.TF32 R24, gdesc[UR4], R24, gsb0 ;  /* 0x04e00000041879f0 */ /* 0x000fe20008002818 */
        /* <DEDUP_REMOVED lines=23> */
[----:B------:R-:W-:Y:S01]  /*1ff0*/  BPT.TRAP 0x1 ;  /* 0x000000040000795c */ /* 0x000fe20000300000 */
.L_x_31:
[----:B------:R-:W-:-:S13]  /*2000*/  ISETP.NE.AND P1, PT, R57, RZ, PT ;  /* 0x000000ff3900720c */ /* 0x000fda0003f25270 */
[----:B-12---:R-:W-:-:S05]  /*2010*/  @P1 LEA R4, R3, UR41, 0x3 ;  /* 0x0000002903041c11 */ /* 0x006fca000f8e18ff */
[----:B------:R-:W-:-:S05]  /*2020*/  @P1 VIADD R5, R4, 0x70 ;  /* 0x0000007004051836 */ /* 0x000fca0000000000 */
[----:B------:R-:W-:-:S04]  /*2030*/  @P1 PRMT R5, R56, 0x654, R5 ;  /* 0x0000065438051816 */ /* 0x000fc80000000005 */
[----:B------:R1:W-:Y:S01]  /*2040*/  @P1 SYNCS.ARRIVE.TRANS64.RED.A1T0 RZ, [R5+URZ], RZ ;  /* 0x000000ff05ff19a7 */ /* 0x0003e2000810043f */
[----:B------:R-:W-:-:S13]  /*2050*/  ISETP.GT.U32.AND P1, PT, R16, 0x1, PT ;  /* 0x000000011000780c */ /* 0x000fda0003f24070 */
[----:B-1----:R-:W-:Y:S05]  /*2060*/  @P1 BRA `(.L_x_32) ;  /* 0x0000000000041947 */ /* 0x002fea0003800000 */
[----:B------:R-:W-:Y:S01]  /*2070*/  BPT.TRAP 0x1 ;  /* 0x000000040000795c */ /* 0x000fe20000300000 */
.L_x_32:
[----:B------:R-:W-:Y:S01]  /*2080*/  UIADD3 UR8, UR8, 0x1, URZ ;  /* 0x0000000108087890 */ /* 0x000fe2000fffe03f */
[C---:B------:R-:W-:Y:S01]  /*2090*/  ISETP.GT.AND P2, PT, R0.reuse, 0x1, PT ;  /* 0x000000010000780c */ /* 0x040fe20003f44270 */
[----:B------:R-:W-:Y:S02]  /*20a0*/  VIADD R3, R3, 0x1 ;  /* 0x0000000103037836 */ /* 0x000fe40000000000 */
[----:B------:R-:W-:Y:S01]  /*20b0*/  UISETP.NE.AND UP0, UPT, UR8, 0xe, UPT ;  /* 0x0000000e0800788c */ /* 0x000fe2000bf05270 */
[----:B------:R-:W-:Y:S02]  /*20c0*/  VIADD R0, R0, 0xffffffff ;  /* 0xffffffff00007836 */ /* 0x000fe40000000000 */
[C---:B------:R-:W-:Y:S01]  /*20d0*/  ISETP.NE.AND P1, PT, R3.reuse, 0xe, PT ;  /* 0x0000000e0300780c */ /* 0x040fe20003f25270 */
[----:B------:R-:W-:Y:S02]  /*20e0*/  USEL UR4, URZ, 0x1, UP0 ;  /* 0x000000013f047887 */ /* 0x000fe40008000000 */
[----:B------:R-:W-:Y:S01]  /*20f0*/  USEL UR8, UR8, URZ, UP0 ;  /* 0x0000003f08087287 */ /* 0x000fe20008000000 */
[----:B------:R-:W-:-:S03]  /*2100*/  SEL R3, R3, RZ, P1 ;  /* 0x000000ff03037207 */ /* 0x000fc60000800000 */
[----:B------:R-:W-:Y:S01]  /*2110*/  LOP3.LUT R6, R6, UR4, RZ, 0x3c, !PT ;  /* 0x0000000406067c12 */ /* 0x000fe2000f8e3cff */
[----:B------:R-:W-:Y:S07]  /*2120*/  @P2 BRA `(.L_x_33) ;  /* 0xfffffffc000c2947 */ /* 0x000fee000383ffff */
.L_x_26:
[----:B------:R-:W1:Y:S01]  /*2130*/  LDC R0, c[0x0][0x28c] ;  /* 0x0000a300ff007b82 */ /* 0x000e620000000800 */
[----:B------:R2:W-:Y:S01]  /*2140*/  SYNCS.ARRIVE.TRANS64.A1T0 RZ, [R64+UR47], RZ ;  /* 0x000000ff40ff79a7 */ /* 0x0005e2000810002f */
[----:B-1----:R-:W-:-:S13]  /*2150*/  ISETP.GE.AND P1, PT, R0, 0x1, PT ;  /* 0x000000010000780c */ /* 0x002fda0003f26270 */
[----:B--2---:R-:W-:Y:S05]  /*2160*/  @!P1 BRA `(.L_x_34) ;  /* 0x00000000004c9947 */ /* 0x004fea0003800000 */
[----:B------:R-:W-:Y:S05]  /*2170*/  @!P0 BRA `(.L_x_35) ;  /* 0x0000000000048947 */ /* 0x000fea0003800000 */
[----:B------:R-:W-:Y:S01]  /*2180*/  BPT.TRAP 0x1 ;  /* 0x000000040000795c */ /* 0x000fe20000300000 */
.L_x_35:
[----:B------:R-:W-:Y:S01]  /*2190*/  ISETP.NE.AND P0, PT, R57, RZ, PT ;  /* 0x000000ff3900720c */ /* 0x000fe20003f05270 */
[----:B------:R-:W-:Y:S01]  /*21a0*/  BSSY B0, `(.L_x_36) ;  /* 0x000000d000007945 */ /* 0x000fe20003800000 */
[----:B------:R-:W-:-:S11]  /*21b0*/  ISETP.GT.U32.AND P1, PT, R16, 0x1, PT ;  /* 0x000000011000780c */ /* 0x000fd60003f24070 */
[----:B------:R-:W-:Y:S05]  /*21c0*/  @!P0 BRA `(.L_x_37) ;  /* 0x0000000000288947 */ /* 0x000fea0003800000 */
[----:B------:R-:W-:-:S04]  /*21d0*/  UIADD3 UR6, UR43, UR38, URZ ;  /* 0x000000262b067290 */ /* 0x000fc8000fffe03f */
[----:B------:R-:W-:-:S04]  /*21e0*/  USHF.R.U32.HI UR4, URZ, 0x1, UR6 ;  /* 0x000000013f047899 */ /* 0x000fc80008011606 */
[----:B------:R-:W-:-:S04]  /*21f0*/  UIMAD.WIDE.U32 UR4, UR4, -0x6db6db6d, URZ ;  /* 0x92492493040478a5 */ /* 0x000fc8000f8e003f */
[----:B------:R-:W-:-:S04]  /*2200*/  USHF.R.U32.HI UR4, URZ, 0x2, UR5 ;  /* 0x000000023f047899 */ /* 0x000fc80008011605 */
[----:B------:R-:W-:-:S04]  /*2210*/  UIMAD UR6, UR4, -0xe, UR6 ;  /* 0xfffffff2040678a4 */ /* 0x000fc8000f8e0206 */
[----:B------:R-:W-:-:S04]  /*2220*/  ULEA UR6, UR6, UR41, 0x3 ;  /* 0x0000002906067291 */ /* 0x000fc8000f8e183f */
[----:B------:R-:W-:-:S06]  /*2230*/  UIADD3 UR6, UR6, 0x70, URZ ;  /* 0x0000007006067890 */ /* 0x000fcc000fffe03f */
[----:B------:R-:W-:-:S05]  /*2240*/  IMAD.U32 R3, RZ, RZ, UR6 ;  /* 0x00000006ff037e24 */ /* 0x000fca000f8e00ff */
[----:B------:R-:W-:-:S04]  /*2250*/  PRMT R0, R56, 0x654, R3 ;  /* 0x0000065438007816 */ /* 0x000fc80000000003 */
[----:B------:R1:W-:Y:S03]  /*2260*/  SYNCS.ARRIVE.TRANS64.RED.A1T0 RZ, [R0+URZ], RZ ;  /* 0x000000ff00ff79a7 */ /* 0x0003e6000810043f */
.L_x_37:
[----:B------:R-:W-:Y:S05]  /*2270*/  BSYNC B0 ;  /* 0x0000000000007941 */ /* 0x000fea0003800000 */
.L_x_36:
[----:B------:R-:W-:Y:S05]  /*2280*/  @P1 BRA `(.L_x_34) ;  /* 0x0000000000041947 */ /* 0x000fea0003800000 */
[----:B------:R-:W-:Y:S01]  /*2290*/  BPT.TRAP 0x1 ;  /* 0x000000040000795c */ /* 0x000fe20000300000 */
.L_x_34:
[----:B-1----:R-:W-:Y:S01]  /*22a0*/  SHF.L.U32 R0, R73, 0x1f, RZ ;  /* 0x0000001f49007819 */ /* 0x002fe200000006ff */
[----:B------:R-:W-:Y:S01]  /*22b0*/  UIADD3 UR38, UR46, UR38, URZ ;  /* 0x000000262e267290 */ /* 0x000fe2000fffe03f */
[----:B------:R-:W1:Y:S01]  /*22c0*/  LDC R7, c[0x0][0x288] ;  /* 0x0000a200ff077b82 */ /* 0x000e620000000800 */
[----:B------:R-:W-:Y:S01]  /*22d0*/  UISETP.GE.U32.AND UP1, UPT, UR46, 0xe, UPT ;  /* 0x0000000e2e00788c */ /* 0x000fe2000bf26070 */
[----:B------:R-:W-:Y:S01]  /*22e0*/  IMAD.SHL.U32 R8, R62, 0x2, RZ ;  /* 0x000000023e087824 */ /* 0x000fe200078e00ff */
[----:B------:R-:W-:Y:S02]  /*22f0*/  UISETP.GT.U32.AND UP0, UPT, UR38, 0xd, UPT ;  /* 0x0000000d2600788c */ /* 0x000fe4000bf04070 */
[----:B------:R-:W-:Y:S02]  /*2300*/  USHF.R.U32.HI UR4, URZ, 0x1, UR38 ;  /* 0x000000013f047899 */ /* 0x000fe40008011626 */
[----:B------:R-:W-:Y:S01]  /*2310*/  UISETP.LT.U32.AND UP0, UPT, UR46, 0xe, UP0 ;  /* 0x0000000e2e00788c */ /* 0x000fe20008701070 */
[----:B------:R-:W2:Y:S01]  /*2320*/  SYNCS.PHASECHK.TRANS64.TRYWAIT P0, [R63+UR42+0x10], R0 ;  /* 0x000010003f0075a7 */ /* 0x000ea2000800016a */
[----:B------:R-:W-:Y:S01]  /*2330*/  UIMAD.WIDE.U32 UR4, UR4, -0x6db6db6d, URZ ;  /* 0x92492493040478a5 */ /* 0x000fe2000f8e003f */
[----:B------:R-:W-:Y:S01]  /*2340*/  SHF.R.S32.HI R9, RZ, 0x1f, R8 ;  /* 0x0000001fff097819 */ /* 0x000fe20000011408 */
[----:B------:R-:W-:-:S02]  /*2350*/  USEL UR6, URZ, 0x1, !UP0 ;  /* 0x000000013f067887 */ /* 0x000fc4000c000000 */
[----:B------:R-:W-:Y:S02]  /*2360*/  USHF.R.U32.HI UR4, URZ, 0x2, UR5 ;  /* 0x000000023f047899 */ /* 0x000fe40008011605 */
[----:B------:R-:W-:Y:S02]  /*2370*/  ULOP3.LUT UR39, UR39, UR6, URZ, 0x3c, !UPT ;  /* 0x0000000627277292 */ /* 0x000fe4000f8e3c3f */
[----:B------:R-:W-:Y:S02]  /*2380*/  UIMAD UR38, UR4, -0xe, UR38 ;  /* 0xfffffff2042678a4 */ /* 0x000fe4000f8e0226 */
[----:B------:R-:W-:Y:S01]  /*2390*/  @UP1 ULOP3.LUT UR39, UR39, 0x1, UR4, 0x78, !UPT ;  /* 0x0000000127271892 */ /* 0x000fe2000f8e7804 */
[----:B-12---:R-:W-:Y:S11]  /*23a0*/  @!P0 BRA `(.L_x_38) ;  /* 0x0000004000548947 */ /* 0x006ff60003800000 */
.L_x_138:
[----:B-1----:R-:W-:Y:S01]  /*23b0*/  IMAD.SHL.U32 R0, R19, 0x40, RZ ;  /* 0x0000004013007824 */ /* 0x002fe200078e00ff */
[----:B------:R-:W-:Y:S01]  /*23c0*/  ULDC UR6, c[0x0][0x284] ;  /* 0x0000a10000067ab9 */ /* 0x000fe20000000800 */
[----:B------:R-:W-:Y:S01]  /*23d0*/  IMAD.SHL.U32 R14, R22, 0x40, RZ ;  /* 0x00000040160e7824 */ /* 0x000fe200078e00ff */
[----:B------:R-:W-:Y:S01]  /*23e0*/  SHF.R.S32.HI R11, RZ, 0x1f, R2 ;  /* 0x0000001fff0b7819 */ /* 0x000fe20000011402 */
[----:B------:R-:W-:Y:S01]  /*23f0*/  ULDC.64 UR4, c[0x0][0x5d0] ;  /* 0x0001740000047ab9 */ /* 0x000fe20000000a00 */
[----:B------:R-:W-:Y:S01]  /*2400*/  ISETP.GE.AND P0, PT, R0, UR6, PT ;  /* 0x0000000600007c0c */ /* 0x000fe2000bf06270 */
[----:B------:R-:W-:Y:S01]  /*2410*/  IMAD.WIDE.U32 R4, R2, UR4, R8 ;  /* 0x0000000402047c25 */ /* 0x000fe2000f8e0008 */
[----:B------:R-:W-:Y:S02]  /*2420*/  SHF.R.S32.HI R15, RZ, 0x1f, R14 ;  /* 0x0000001fff0f7819 */ /* 0x000fe4000001140e */
[C---:B------:R-:W-:Y:S01]  /*2430*/  ISETP.GE.OR P0, PT, R14.reuse, R7, P0 ;  /* 0x000000070e00720c */ /* 0x040fe20000706670 */
[----:B------:R-:W-:Y:S01]  /*2440*/  IMAD R3, R11, UR4, RZ ;  /* 0x000000040b037c24 */ /* 0x000fe2000f8e02ff */
[----:B------:R-:W-:-:S03]  /*2450*/  IADD3 R4, P1, R14, R4, RZ ;  /* 0x000000040e047210 */ /* 0x000fc60007f3e0ff */
[----:B------:R-:W-:-:S05]  /*2460*/  IMAD R3, R2, UR5, R3 ;  /* 0x0000000502037c24 */ /* 0x000fca000f8e0203 */
[----:B------:R-:W-:-:S03]  /*2470*/  IADD3.X R5, R15, R5, R3, P1, !PT ;  /* 0x000000050f057210 */ /* 0x000fc60000ffe403 */
[----:B------:R-:W-:Y:S05]  /*2480*/  @P0 BRA `(.L_x_39) ;  /* 0x0000002000a80947 */ /* 0x000fea0003800000 */
[----:B------:R-:W1:Y:S01]  /*2490*/  LDC.64 R76, c[0x0][0x5c8] ;  /* 0x00017200ff4c7b82 */ /* 0x000e620000000a00 */
[----:B-----5:R-:W-:Y:S01]  /*24a0*/  FSETP.NEU.AND P0, PT, R59, RZ, PT ;  /* 0x000000ff3b00720b */ /* 0x020fe20003f0d000 */
[----:B------:R-:W-:Y:S01]  /*24b0*/  IMAD R3, R62, -0x2, R7 ;  /* 0xfffffffe3e037824 */ /* 0x000fe200078e0207 */
[----:B------:R-:W-:Y:S01]  /*24c0*/  BSSY B0, `(.L_x_39) ;  /* 0x0000226000007945 */ /* 0x000fe20003800000 */
[----:B------:R-:W-:-:S04]  /*24d0*/  IMAD.WIDE R68, R19, 0x40, R60 ;  /* 0x0000004013447825 */ /* 0x000fc800078e023c */
[----:B------:R-:W-:Y:S02]  /*24e0*/  IMAD.IADD R3, R3, 0x1, -R14 ;  /* 0x0000000103037824 */ /* 0x000fe400078e0a0e */
[----:B------:R-:W-:-:S03]  /*24f0*/  IMAD.IADD R0, R67, 0x1, -R0 ;  /* 0x0000000143007824 */ /* 0x000fc600078e0a00 */
[----:B------:R-:W-:-:S04]  /*2500*/  ISETP.GT.AND P1, PT, R3, RZ, PT ;  /* 0x000000ff0300720c */ /* 0x000fc80003f24270 */
[----:B------:R-:W-:Y:S01]  /*2510*/  ISETP.GT.AND P2, PT, R0, RZ, P1 ;  /* 0x000000ff0000720c */ /* 0x000fe20000f44270 */
[-C--:B-1----:R-:W-:Y:S02]  /*2520*/  IMAD R6, R69, R76.reuse, RZ ;  /* 0x0000004c45067224 */ /* 0x082fe400078e02ff */
[----:B------:R-:W-:-:S04]  /*2530*/  IMAD.WIDE.U32 R70, R68, R76, R4 ;  /* 0x0000004c44467225 */ /* 0x000fc800078e0004 */
[----:B------:R-:W-:-:S04]  /*2540*/  IMAD R5, R68, R77, R6 ;  /* 0x0000004d44057224 */ /* 0x000fc800078e0206 */
[----:B------:R-:W-:Y:S01]  /*2550*/  IMAD.IADD R7, R71, 0x1, R5 ;  /* 0x0000000147077824 */ /* 0x000fe200078e0205 */
[----:B------:R-:W-:Y:S06]  /*2560*/  @!P0 BRA `(.L_x_40) ;  /* 0x0000001400dc8947 */ /* 0x000fec0003800000 */
[----:B------:R-:W1:Y:S01]  /*2570*/  LDC.64 R74, c[0x0][0x5b8] ;  /* 0x00016e00ff4a7b82 */ /* 0x000e620000000a00 */
[----:B------:R-:W-:-:S07]  /*2580*/  ULDC.64 UR4, c[0x0][0x5c0] ;  /* 0x0001700000047ab9 */ /* 0x000fce0000000a00 */
[----:B------:R-:W2:Y:S08]  /*2590*/  LDC.64 R78, c[0x0][0x5b0] ;  /* 0x00016c00ff4e7b82 */ /* 0x000eb00000000a00 */
[----:B------:R-:W0:Y:S01]  /*25a0*/  LDC.64 R80, c[0x0][0x5a8] ;  /* 0x00016a00ff507b82 */ /* 0x000e220000000a00 */
[-C--:B-1----:R-:W-:Y:S02]  /*25b0*/  IMAD R6, R11, R74.reuse, RZ ;  /* 0x0000004a0b067224 */ /* 0x082fe400078e02ff */
[----:B------:R-:W-:-:S04]  /*25c0*/  IMAD.WIDE.U32 R4, R2, R74, R8 ;  /* 0x0000004a02047225 */ /* 0x000fc800078e0008 */
[----:B------:R-:W-:Y:S01]  /*25d0*/  IMAD R71, R2, R75, R6 ;  /* 0x0000004b02477224 */ /* 0x000fe200078e0206 */
[----:B------:R-:W-:Y:S01]  /*25e0*/  IADD3 R10, P0, R14, R4, RZ ;  /* 0x000000040e0a7210 */ /* 0x000fe20007f1e0ff */
[----:B--2---:R-:W-:-:S03]  /*25f0*/  IMAD R4, R69, R78, RZ ;  /* 0x0000004e45047224 */ /* 0x004fc600078e02ff */
[----:B------:R-:W-:Y:S01]  /*2600*/  IADD3.X R11, R15, R5, R71, P0, !PT ;  /* 0x000000050f0b7210 */ /* 0x000fe200007fe447 */
[C---:B------:R-:W-:Y:S02]  /*2610*/  IMAD R75, R68.reuse, R79, R4 ;  /* 0x0000004f444b7224 */ /* 0x040fe400078e0204 */
[----:B------:R-:W-:-:S04]  /*2620*/  IMAD.WIDE.U32 R4, R68, R78, R10 ;  /* 0x0000004e44047225 */ /* 0x000fc800078e000a */
[----:B------:R-:W-:Y:S01]  /*2630*/  IMAD.IADD R5, R5, 0x1, R75 ;  /* 0x0000000105057824 */ /* 0x000fe200078e024b */
[----:B0-----:R-:W-:-:S04]  /*2640*/  LEA R12, P0, R4, R80, 0x2 ;  /* 0x00000050040c7211 */ /* 0x001fc800078010ff */
[----:B------:R-:W-:-:S05]  /*2650*/  LEA.HI.X R13, R4, R81, R5, 0x2, P0 ;  /* 0x00000051040d7211 */ /* 0x000fca00000f1405 */
[----:B------:R0:W2:Y:S01]  /*2660*/  @P2 LDG.E.LTC128B R19, desc[UR36][R12.64] ;  /* 0x000000240c132981 */ /* 0x0000a2000c1e1920 */
[----:B------:R-:W-:Y:S01]  /*2670*/  IMAD.WIDE.U32 R4, R68, R78, R14 ;  /* 0x0000004e44047225 */ /* 0x000fe200078e000e */
[----:B------:R-:W-:Y:S01]  /*2680*/  LEA R6, P3, R70, UR4, 0x2 ;  /* 0x0000000446067c11 */ /* 0x000fe2000f8610ff */
[----:B------:R-:W-:Y:S01]  /*2690*/  BSSY B1, `(.L_x_41) ;  /* 0x0000014000017945 */ /* 0x000fe20003800000 */
[----:B------:R-:W-:Y:S02]  /*26a0*/  IADD3 R20, P0, R8, R4, RZ ;  /* 0x0000000408147210 */ /* 0x000fe40007f1e0ff */
[----:B------:R-:W-:Y:S02]  /*26b0*/  LEA.HI.X R7, R70, UR5, R7, 0x2, P3 ;  /* 0x0000000546077c11 */ /* 0x000fe400098f1407 */
[----:B------:R-:W-:Y:S01]  /*26c0*/  IADD3.X R21, R9, R75, R5, P0, !PT ;  /* 0x0000004b09157210 */ /* 0x000fe200007fe405 */
[----:B0-----:R-:W-:Y:S01]  /*26d0*/  IMAD.SHL.U32 R12, R78, 0x8, RZ ;  /* 0x000000084e0c7824 */ /* 0x001fe200078e00ff */
[----:B------:R-:W-:-:S02]  /*26e0*/  ISETP.GT.AND P0, PT, R3, 0x1, PT ;  /* 0x000000010300780c */ /* 0x000fc40003f04270 */
[----:B------:R-:W-:Y:S01]  /*26f0*/  SHF.L.U64.HI R13, R78, 0x3, R79 ;  /* 0x000000034e0d7819 */ /* 0x000fe2000001024f */
[----:B------:R-:W-:Y:S01]  /*2700*/  IMAD.WIDE.U32 R20, R2, R74, R20 ;  /* 0x0000004a02147225 */ /* 0x000fe200078e0014 */
[----:B------:R-:W-:-:S03]  /*2710*/  ISETP.GT.AND P3, PT, R0, RZ, P0 ;  /* 0x000000ff0000720c */ /* 0x000fc60000764270 */
[----:B------:R-:W-:Y:S01]  /*2720*/  IMAD.WIDE.U32 R68, R68, R78, R12 ;  /* 0x0000004e44447225 */ /* 0x000fe200078e000c */
[----:B--2---:R-:W-:-:S05]  /*2730*/  LOP3.LUT R4, R19, 0xffffe000, RZ, 0xc0, !PT ;  /* 0xffffe00013047812 */ /* 0x004fca00078ec0ff */
[----:B------:R-:W-:Y:S01]  /*2740*/  FMUL R5, R4, R59 ;  /* 0x0000003b04057220 */ /* 0x000fe20000400000 */
[----:B------:R-:W-:-:S03]  /*2750*/  LEA R4, P4, R20, R80, 0x2 ;  /* 0x0000005014047211 */ /* 0x000fc600078810ff */
[----:B------:R-:W-:Y:S01]  /*2760*/  FFMA R83, R24, R58, R5 ;  /* 0x0000003a18537223 */ /* 0x000fe20000000005 */
[----:B------:R-:W-:-:S04]  /*2770*/  IMAD.IADD R5, R71, 0x1, R21 ;  /* 0x0000000147057824 */ /* 0x000fc800078e0215 */
[----:B------:R-:W-:Y:S02]  /*2780*/  F2FP.TF32.F32.PACK_B R83, R83 ;  /* 0x00000053ff53723e */ /* 0x000fe400024050ff */
[----:B------:R-:W-:-:S03]  /*2790*/  LEA.HI.X R5, R20, R81, R5, 0x2, P4 ;  /* 0x0000005114057211 */ /* 0x000fc600020f1405 */
[----:B------:R0:W-:Y:S01]  /*27a0*/  @P2 STG.E desc[UR36][R6.64], R83 ;  /* 0x0000005306002986 */ /* 0x0001e2000c101924 */
[----:B------:R-:W-:Y:S05]  /*27b0*/  @!P3 BRA `(.L_x_42) ;  /* 0x000000000004b947 */ /* 0x000fea0003800000 */
[----:B------:R1:W5:Y:S02]  /*27c0*/  LDG.E.LTC128B R19, desc[UR36][R4.64+0x4] ;  /* 0x0000042404137981 */ /* 0x000364000c1e1920 */
.L_x_42:
[----:B------:R-:W-:Y:S05]  /*27d0*/  BSYNC B1 ;  /* 0x0000000000017941 */ /* 0x000fea0003800000 */
.L_x_41:
[----:B-----5:R-:W-:Y:S01]  /*27e0*/  LOP3.LUT R12, R19, 0xffffe000, RZ, 0xc0, !PT ;  /* 0xffffe000130c7812 */ /* 0x020fe200078ec0ff */
[----:B------:R-:W-:Y:S01]  /*27f0*/  IMAD.IADD R75, R75, 0x1, R69 ;  /* 0x000000014b4b7824 */ /* 0x000fe200078e0245 */
[----:B------:R-:W-:Y:S02]  /*2800*/  IADD3 R10, P2, R10, R68, RZ ;  /* 0x000000440a0a7210 */ /* 0x000fe40007f5e0ff */
[----:B------:R-:W-:Y:S01]  /*2810*/  ISETP.GT.AND P1, PT, R0, 0x8, P1 ;  /* 0x000000080000780c */ /* 0x000fe20000f24270 */
[----:B------:R-:W-:Y:S02]  /*2820*/  FMUL R12, R12, R59 ;  /* 0x0000003b0c0c7220 */ /* 0x000fe40000400000 */
[----:B------:R-:W-:Y:S02]  /*2830*/  IMAD.X R11, R75, 0x1, R11, P2 ;  /* 0x000000014b0b7824 */ /* 0x000fe400010e060b */
[----:B------:R-:W-:Y:S01]  /*2840*/  FFMA R25, R25, R58, R12 ;  /* 0x0000003a19197223 */ /* 0x000fe2000000000c */
[----:B------:R-:W-:-:S04]  /*2850*/  LEA R12, P2, R10, R80, 0x2 ;  /* 0x000000500a0c7211 */ /* 0x000fc800078410ff */
[----:B------:R-:W-:Y:S02]  /*2860*/  F2FP.TF32.F32.PACK_B R25, R25 ;  /* 0x00000019ff19723e */ /* 0x000fe400024050ff */
[----:B------:R-:W-:-:S03]  /*2870*/  LEA.HI.X R13, R10, R81, R11, 0x2, P2 ;  /* 0x000000510a0d7211 */ /* 0x000fc600010f140b */
[----:B------:R2:W-:Y:S04]  /*2880*/  @P3 STG.E desc[UR36][R6.64+0x4], R25 ;  /* 0x0000041906003986 */ /* 0x0005e8000c101924 */
[----:B------:R-:W3:Y:S01]  /*2890*/  @P1 LDG.E.LTC128B R19, desc[UR36][R12.64] ;  /* 0x000000240c131981 */ /* 0x000ee2000c1e1920 */
[----:B------:R-:W-:Y:S01]  /*28a0*/  IADD3 R14, P2, P3, R8, R68, R14 ;  /* 0x00000044080e7210 */ /* 0x000fe20007b5e00e */
[----:B------:R-:W-:Y:S01]  /*28b0*/  BSSY B1, `(.L_x_43) ;  /* 0x0000011000017945 */ /* 0x000fe20003800000 */
[C---:B------:R-:W-:Y:S02]  /*28c0*/  SHF.L.U64.HI R11, R76.reuse, 0x5, R77 ;  /* 0x000000054c0b7819 */ /* 0x040fe4000001024d */
[----:B------:R-:W-:Y:S02]  /*28d0*/  IADD3.X R15, R9, R75, R15, P2, P3 ;  /* 0x0000004b090f7210 */ /* 0x000fe400017e640f */
[----:B------:R-:W-:-:S02]  /*28e0*/  LEA R10, P2, R76, R6, 0x5 ;  /* 0x000000064c0a7211 */ /* 0x000fc400078428ff */
[----:B------:R-:W-:Y:S01]  /*28f0*/  ISETP.GT.AND P0, PT, R0, 0x8, P0 ;  /* 0x000000080000780c */ /* 0x000fe20000704270 */
[----:B------:R-:W-:-:S04]  /*2900*/  IMAD.WIDE.U32 R14, R2, R74, R14 ;  /* 0x0000004a020e7225 */ /* 0x000fc800078e000e */
[----:B------:R-:W-:Y:S02]  /*2910*/  IMAD.X R11, R11, 0x1, R7, P2 ;  /* 0x000000010b0b7824 */ /* 0x000fe400010e0607 */
[----:B------:R-:W-:Y:S01]  /*2920*/  IMAD.IADD R2, R71, 0x1, R15 ;  /* 0x0000000147027824 */ /* 0x000fe200078e020f */
[----:B---3--:R-:W-:-:S05]  /*2930*/  LOP3.LUT R8, R19, 0xffffe000, RZ, 0xc0, !PT ;  /* 0xffffe00013087812 */ /* 0x008fca00078ec0ff */
[----:B------:R-:W-:Y:S01]  /*2940*/  FMUL R9, R8, R59 ;  /* 0x0000003b08097220 */ /* 0x000fe20000400000 */
[----:B------:R-:W-:-:S03]  /*2950*/  LEA R8, P3, R14, R80, 0x2 ;  /* 0x000000500e087211 */ /* 0x000fc600078610ff */
[----:B------:R-:W-:Y:S01]  /*2960*/  FFMA R21, R26, R58, R9 ;  /* 0x0000003a1a157223 */ /* 0x000fe20000000009 */
[----:B------:R-:W-:-:S04]  /*2970*/  LEA.HI.X R9, R14, R81, R2, 0x2, P3 ;  /* 0x000000510e097211 */ /* 0x000fc800018f1402 */
[----:B------:R-:W-:-:S05]  /*2980*/  F2FP.TF32.F32.PACK_B R21, R21 ;  /* 0x00000015ff15723e */ /* 0x000fca00024050ff */
[----:B------:R2:W-:Y:S01]  /*2990*/  @P1 STG.E desc[UR36][R10.64], R21 ;  /* 0x000000150a001986 */ /* 0x0005e2000c101924 */
[----:B------:R-:W-:Y:S05]  /*29a0*/  @!P0 BRA `(.L_x_44) ;  /* 0x0000000000048947 */ /* 0x000fea0003800000 */
[----:B------:R3:W5:Y:S02]  /*29b0*/  LDG.E.LTC128B R19, desc[UR36][R8.64+0x4] ;  /* 0x0000042408137981 */ /* 0x000764000c1e1920 */
.L_x_44:
[----:B------:R-:W-:Y:S05]  /*29c0*/  BSYNC B1 ;  /* 0x0000000000017941 */ /* 0x000fea0003800000 */
.L_x_43:
[----:B-----5:R-:W-:Y:S01]  /*29d0*/  LOP3.LUT R2, R19, 0xffffe000, RZ, 0xc0, !PT ;  /* 0xffffe00013027812 */ /* 0x020fe200078ec0ff */
[----:B------:R-:W-:Y:S01]  /*29e0*/  BSSY B1, `(.L_x_45) ;  /* 0x0000009000017945 */ /* 0x000fe20003800000 */
[----:B------:R-:W-:-:S03]  /*29f0*/  ISETP.GT.AND P1, PT, R3, 0x8, PT ;  /* 0x000000080300780c */ /* 0x000fc60003f24270 */
[----:B------:R-:W-:Y:S01]  /*2a00*/  FMUL R2, R2, R59 ;  /* 0x0000003b02027220 */ /* 0x000fe20000400000 */
[----:B------:R-:W-:-:S03]  /*2a10*/  ISETP.GT.AND P2, PT, R0, RZ, P1 ;  /* 0x000000ff0000720c */ /* 0x000fc60000f44270 */
[----:B------:R-:W-:-:S05]  /*2a20*/  FFMA R27, R27, R58, R2 ;  /* 0x0000003a1b1b7223 */ /* 0x000fca0000000002 */
[----:B------:R-:W-:-:S05]  /*2a30*/  F2FP.TF32.F32.PACK_B R27, R27 ;  /* 0x0000001bff1b723e */ /* 0x000fca00024050ff */
[----:B------:R4:W-:Y:S01]  /*2a40*/  @P0 STG.E desc[UR36][R10.64+0x4], R27 ;  /* 0x0000041b0a000986 */ /* 0x0009e2000c101924 */
[----:B------:R-:W-:Y:S05]  /*2a50*/  @!P2 BRA `(.L_x_46) ;  /* 0x000000000004a947 */ /* 0x000fea0003800000 */
[----:B------:R0:W5:Y:S02]  /*2a60*/  LDG.E.LTC128B R19, desc[UR36][R4.64+0x20] ;  /* 0x0000202404137981 */ /* 0x000164000c1e1920 */
.L_x_46:
[----:B------:R-:W-:Y:S05]  /*2a70*/  BSYNC B1 ;  /* 0x0000000000017941 */ /* 0x000fea0003800000 */
.L_x_45:
        /* <DEDUP_REMOVED lines=10> */
.L_x_48:
[----:B------:R-:W-:Y:S05]  /*2b20*/  BSYNC B1 ;  /* 0x0000000000017941 */ /* 0x000fea0003800000 */
.L_x_47:
[----:B-----5:R-:W-:Y:S01]  /*2b30*/  LOP3.LUT R2, R19, 0xffffe000, RZ, 0xc0, !PT ;  /* 0xffffe00013027812 */ /* 0x020fe200078ec0ff */
[----:B------:R-:W-:Y:S01]  /*2b40*/  BSSY B1, `(.L_x_49) ;  /* 0x0000008000017945 */ /* 0x000fe20003800000 */
[----:B------:R-:W-:-:S03]  /*2b50*/  ISETP.GT.AND P1, PT, R0, 0x8, P1 ;  /* 0x000000080000780c */ /* 0x000fc60000f24270 */
[----:B------:R-:W-:-:S04]  /*2b60*/  FMUL R2, R2, R59 ;  /* 0x0000003b02027220 */ /* 0x000fc80000400000 */
[----:B------:R-:W-:-:S05]  /*2b70*/  FFMA R29, R29, R58, R2 ;  /* 0x0000003a1d1d7223 */ /* 0x000fca0000000002 */
[----:B------:R-:W-:-:S05]  /*2b80*/  F2FP.TF32.F32.PACK_B R29, R29 ;  /* 0x0000001dff1d723e */ /* 0x000fca00024050ff */
[----:B------:R0:W-:Y:S01]  /*2b90*/  @P3 STG.E desc[UR36][R6.64+0x24], R29 ;  /* 0x0000241d06003986 */ /* 0x0001e2000c101924 */
[----:B------:R-:W-:Y:S05]  /*2ba0*/  @!P1 BRA `(.L_x_50) ;  /* 0x0000000000049947 */ /* 0x000fea0003800000 */
[----:B------:R0:W5:Y:S02]  /*2bb0*/  LDG.E.LTC128B R19, desc[UR36][R8.64+0x20] ;  /* 0x0000202408137981 */ /* 0x000164000c1e1920 */
.L_x_50:
[----:B------:R-:W-:Y:S05]  /*2bc0*/  BSYNC B1 ;  /* 0x0000000000017941 */ /* 0x000fea0003800000 */
.L_x_49:
[----:B-----5:R-:W-:Y:S01]  /*2bd0*/  LOP3.LUT R2, R19, 0xffffe000, RZ, 0xc0, !PT ;  /* 0xffffe00013027812 */ /* 0x020fe200078ec0ff */
[----:B------:R-:W-:Y:S01]  /*2be0*/  BSSY B1, `(.L_x_51) ;  /* 0x0000008000017945 */ /* 0x000fe20003800000 */
[----:B------:R-:W-:-:S03]  /*2bf0*/  ISETP.GT.AND P0, PT, R0, 0x8, P0 ;  /* 0x000000080000780c */ /* 0x000fc60000704270 */
[----:B0-----:R-:W-:-:S04]  /*2c00*/  FMUL R13, R2, R59 ;  /* 0x0000003b020d7220 */ /* 0x001fc80000400000 */
[----:B------:R-:W-:-:S05]  /*2c10*/  FFMA R13, R30, R58, R13 ;  /* 0x0000003a1e0d7223 */ /* 0x000fca000000000d */
[----:B------:R-:W-:-:S05]  /*2c20*/  F2FP.TF32.F32.PACK_B R13, R13 ;  /* 0x0000000dff0d723e */ /* 0x000fca00024050ff */
[----:B------:R0:W-:Y:S01]  /*2c30*/  @P1 STG.E desc[UR36][R10.64+0x20], R13 ;  /* 0x0000200d0a001986 */ /* 0x0001e2000c101924 */
[----:B------:R-:W-:Y:S05]  /*2c40*/  @!P0 BRA `(.L_x_52) ;  /* 0x0000000000048947 */ /* 0x000fea0003800000 */
[----:B------:R0:W5:Y:S02]  /*2c50*/  LDG.E.LTC128B R19, desc[UR36][R8.64+0x24] ;  /* 0x0000242408137981 */ /* 0x000164000c1e1920 */
.L_x_52:
[----:B------:R-:W-:Y:S05]  /*2c60*/  BSYNC B1 ;  /* 0x0000000000017941 */ /* 0x000fea0003800000 */
.L_x_51:
        /* <DEDUP_REMOVED lines=10> */
.L_x_54:
[----:B------:R-:W-:Y:S05]  /*2d10*/  BSYNC B1 ;  /* 0x0000000000017941 */ /* 0x000fea0003800000 */
.L_x_53:
[----:B-----5:R-:W-:Y:S01]  /*2d20*/  LOP3.LUT R2, R19, 0xffffe000, RZ, 0xc0, !PT ;  /* 0xffffe00013027812 */ /* 0x020fe200078ec0ff */
[----:B------:R-:W-:Y:S01]  /*2d30*/  BSSY B1, `(.L_x_55) ;  /* 0x0000009000017945 */ /* 0x000fe20003800000 */
[----:B------:R-:W-:-:S03]  /*2d40*/  ISETP.GT.AND P0, PT, R3, 0x11, PT ;  /* 0x000000110300780c */ /* 0x000fc60003f04270 */
[----:B0-----:R-:W-:Y:S01]  /*2d50*/  FMUL R13, R2, R59 ;  /* 0x0000003b020d7220 */ /* 0x001fe20000400000 */
[----:B------:R-:W-:-:S03]  /*2d60*/  ISETP.GT.AND P3, PT, R0, RZ, P0 ;  /* 0x000000ff0000720c */ /* 0x000fc60000764270 */
[----:B------:R-:W-:-:S05]  /*2d70*/  FFMA R13, R32, R58, R13 ;  /* 0x0000003a200d7223 */ /* 0x000fca000000000d */
[----:B------:R-:W-:-:S05]  /*2d80*/  F2FP.TF32.F32.PACK_B R13, R13 ;  /* 0x0000000dff0d723e */ /* 0x000fca00024050ff */
[----:B------:R0:W-:Y:S01]  /*2d90*/  @P2 STG.E desc[UR36][R6.64+0x40], R13 ;  /* 0x0000400d06002986 */ /* 0x0001e2000c101924 */
[----:B------:R-:W-:Y:S05]  /*2da0*/  @!P3 BRA `(.L_x_56) ;  /* 0x000000000004b947 */ /* 0x000fea0003800000 */
[----:B------:R0:W5:Y:S02]  /*2db0*/  LDG.E.LTC128B R19, desc[UR36][R4.64+0x44] ;  /* 0x0000442404137981 */ /* 0x000164000c1e1920 */
.L_x_56:
[----:B------:R-:W-:Y:S05]  /*2dc0*/  BSYNC B1 ;  /* 0x0000000000017941 */ /* 0x000fea0003800000 */
.L_x_55:
        /* <DEDUP_REMOVED lines=9> */
.L_x_58:
[----:B------:R-:W-:Y:S05]  /*2e60*/  BSYNC B1 ;  /* 0x0000000000017941 */ /* 0x000fea0003800000 */
.L_x_57:
        /* <DEDUP_REMOVED lines=9> */
.L_x_60:
[----:B------:R-:W-:Y:S05]  /*2f00*/  BSYNC B1 ;  /* 0x0000000000017941 */ /* 0x000fea0003800000 */
.L_x_59:
        /* <DEDUP_REMOVED lines=10> */
.L_x_62:
[----:B------:R-:W-:Y:S05]  /*2fb0*/  BSYNC B1 ;  /* 0x0000000000017941 */ /* 0x000fea0003800000 */
.L_x_61:
        /* <DEDUP_REMOVED lines=10> */
.L_x_64:
[----:B------:R-:W-:Y:S05]  /*3060*/  BSYNC B1 ;  /* 0x0000000000017941 */ /* 0x000fea0003800000 */
.L_x_63:
        /* <DEDUP_REMOVED lines=9> */
.L_x_66:
[----:B------:R-:W-:Y:S05]  /*3100*/  BSYNC B1 ;  /* 0x0000000000017941 */ /* 0x000fea0003800000 */
.L_x_65:
        /* <DEDUP_REMOVED lines=9> */
.L_x_68:
[----:B------:R-:W-:Y:S05]  /*31a0*/  BSYNC B1 ;  /* 0x0000000000017941 */ /* 0x000fea0003800000 */
.L_x_67:
        /* <DEDUP_REMOVED lines=10> */
.L_x_70:
[----:B------:R-:W-:Y:S05]  /*3250*/  BSYNC B1 ;  /* 0x0000000000017941 */ /* 0x000fea0003800000 */
.L_x_69:
        /* <DEDUP_REMOVED lines=10> */
.L_x_72:
[----:B------:R-:W-:Y:S05]  /*3300*/  BSYNC B1 ;  /* 0x0000000000017941 */ /* 0x000fea0003800000 */
.L_x_71:
        /* <DEDUP_REMOVED lines=9> */
.L_x_74:
[----:B------:R-:W-:Y:S05]  /*33a0*/  BSYNC B1 ;  /* 0x0000000000017941 */ /* 0x000fea0003800000 */
.L_x_73:
        /* <DEDUP_REMOVED lines=9> */
.L_x_76:
[----:B------:R-:W-:Y:S05]  /*3440*/  BSYNC B1 ;  /* 0x0000000000017941 */ /* 0x000fea0003800000 */
.L_x_75:
        /* <DEDUP_REMOVED lines=10> */
.L_x_78:
[----:B------:R-:W-:Y:S05]  /*34f0*/  BSYNC B1 ;  /* 0x0000000000017941 */ /* 0x000fea0003800000 */
.L_x_77:
        /* <DEDUP_REMOVED lines=10> */
.L_x_80:
[----:B------:R-:W-:Y:S05]  /*35a0*/  BSYNC B1 ;  /* 0x0000000000017941 */ /* 0x000fea0003800000 */
.L_x_79:
        /* <DEDUP_REMOVED lines=9> */
.L_x_82:
[----:B------:R-:W-:Y:S05]  /*3640*/  BSYNC B1 ;  /* 0x0000000000017941 */ /* 0x000fea0003800000 */
.L_x_81:
        /* <DEDUP_REMOVED lines=9> */
.L_x_84:
[----:B------:R-:W-:Y:S05]  /*36e0*/  BSYNC B1 ;  /* 0x0000000000017941 */ /* 0x000fea0003800000 */
.L_x_83:
        /* <DEDUP_REMOVED lines=10> */
.L_x_86:
[----:B------:R-:W-:Y:S05]  /*3790*/  BSYNC B1 ;  /* 0x0000000000017941 */ /* 0x000fea0003800000 */
.L_x_85:
        /* <DEDUP_REMOVED lines=10> */
.L_x_88:
[----:B------:R-:W-:Y:S05]  /*3840*/  BSYNC B1 ;  /* 0x0000000000017941 */ /* 0x000fea0003800000 */
.L_x_87:
        /* <DEDUP_REMOVED lines=9> */
.L_x_90:
[----:B------:R-:W-:Y:S05]  /*38e0*/  BSYNC B1 ;  /* 0x0000000000017941 */ /* 0x000fea0003800000 */
.L_x_89:
        /* <DEDUP_REMOVED lines=9> */
.L_x_92:
[----:B------:R-:W-:Y:S05]  /*3980*/  BSYNC B1 ;  /* 0x0000000000017941 */ /* 0x000fea0003800000 */
.L_x_91:
        /* <DEDUP_REMOVED lines=10> */
.L_x_94:
[----:B------:R-:W-:Y:S05]  /*3a30*/  BSYNC B1 ;  /* 0x0000000000017941 */ /* 0x000fea0003800000 */
.L_x_93:
[----:B-----5:R-:W-:Y:S01]  /*3a40*/  LOP3.LUT R2, R19, 0xffffe000, RZ, 0xc0, !PT ;  /* 0xffffe00013027812 */ /* 0x020fe200078ec0ff */
[----:B------:R-:W-:Y:S01]  /*3a50*/  BSSY B1, `(.L_x_95) ;  /* 0x000000b000017945 */ /* 0x000fe20003800000 */
[----:B------:R-:W-:Y:S01]  /*3a60*/  ISETP.GT.AND P0, PT, R3, 0x39, PT ;  /* 0x000000390300780c */ /* 0x000fe20003f04270 */
[----:B------:R-:W-:Y:S02]  /*3a70*/  @P2 IMAD.MOV.U32 R3, RZ, RZ, R7 ;  /* 0x000000ffff032224 */ /* 0x000fe400078e0007 */
[----:B0-----:R-:W-:Y:S01]  /*3a80*/  FMUL R13, R2, R59 ;  /* 0x0000003b020d7220 */ /* 0x001fe20000400000 */
[----:B------:R-:W-:Y:S01]  /*3a90*/  @P2 IMAD.MOV.U32 R2, RZ, RZ, R6 ;  /* 0x000000ffff022224 */ /* 0x000fe200078e0006 */
[----:B------:R-:W-:Y:S02]  /*3aa0*/  ISETP.GT.AND P3, PT, R0, RZ, P0 ;  /* 0x000000ff0000720c */ /* 0x000fe40000764270 */
[----:B------:R-:W-:-:S05]  /*3ab0*/  FFMA R13, R52, R58, R13 ;  /* 0x0000003a340d7223 */ /* 0x000fca000000000d */
[----:B------:R-:W-:-:S05]  /*3ac0*/  F2FP.TF32.F32.PACK_B R13, R13 ;  /* 0x0000000dff0d723e */ /* 0x000fca00024050ff */
[----:B------:R0:W-:Y:S01]  /*3ad0*/  @P2 STG.E desc[UR36][R2.64+0xe0], R13 ;  /* 0x0000e00d02002986 */ /* 0x0001e2000c101924 */
[----:B------:R-:W-:Y:S05]  /*3ae0*/  @!P3 BRA `(.L_x_96) ;  /* 0x000000000004b947 */ /* 0x000fea0003800000 */
[----:B------:R0:W5:Y:S02]  /*3af0*/  LDG.E.LTC128B R19, desc[UR36][R4.64+0xe4] ;  /* 0x0000e42404137981 */ /* 0x000164000c1e1920 */
.L_x_96:
[----:B------:R-:W-:Y:S05]  /*3b00*/  BSYNC B1 ;  /* 0x0000000000017941 */ /* 0x000fea0003800000 */
.L_x_95:
[----:B0----5:R-:W-:Y:S01]  /*3b10*/  LOP3.LUT R2, R19, 0xffffe000, RZ, 0xc0, !PT ;  /* 0xffffe00013027812 */ /* 0x021fe200078ec0ff */
        /* <DEDUP_REMOVED lines=8> */
.L_x_98:
[----:B------:R-:W-:Y:S05]  /*3ba0*/  BSYNC B1 ;  /* 0x0000000000017941 */ /* 0x000fea0003800000 */
.L_x_97:
[----:B-----5:R-:W-:Y:S01]  /*3bb0*/  LOP3.LUT R2, R19, 0xffffe000, RZ, 0xc0, !PT ;  /* 0xffffe00013027812 */ /* 0x020fe200078ec0ff */
[----:B------:R-:W-:Y:S01]  /*3bc0*/  BSSY B1, `(.L_x_99) ;  /* 0x000000a000017945 */ /* 0x000fe20003800000 */
[----:B------:R-:W-:-:S03]  /*3bd0*/  ISETP.GT.AND P0, PT, R0, 0x8, P0 ;  /* 0x000000080000780c */ /* 0x000fc60000704270 */
[----:B------:R-:W-:Y:S01]  /*3be0*/  FMUL R3, R2, R59 ;  /* 0x0000003b02037220 */ /* 0x000fe20000400000 */
[----:B------:R-:W-:-:S03]  /*3bf0*/  @P1 IMAD.MOV.U32 R2, RZ, RZ, R10 ;  /* 0x000000ffff021224 */ /* 0x000fc600078e000a */
[----:B-1----:R-:W-:Y:S01]  /*3c00*/  FFMA R5, R54, R58, R3 ;  /* 0x0000003a36057223 */ /* 0x002fe20000000003 */
[----:B------:R-:W-:-:S04]  /*3c10*/  @P1 IMAD.MOV.U32 R3, RZ, RZ, R11 ;  /* 0x000000ffff031224 */ /* 0x000fc800078e000b */
[----:B------:R-:W-:-:S05]  /*3c20*/  F2FP.TF32.F32.PACK_B R5, R5 ;  /* 0x00000005ff05723e */ /* 0x000fca00024050ff */
[----:B------:R1:W-:Y:S01]  /*3c30*/  @P1 STG.E desc[UR36][R2.64+0xe0], R5 ;  /* 0x0000e00502001986 */ /* 0x0003e2000c101924 */
[----:B------:R-:W-:Y:S05]  /*3c40*/  @!P0 BRA `(.L_x_100) ;  /* 0x0000000000048947 */ /* 0x000fea0003800000 */
[----:B------:R0:W5:Y:S02]  /*3c50*/  LDG.E.LTC128B R19, desc[UR36][R8.64+0xe4] ;  /* 0x0000e42408137981 */ /* 0x000164000c1e1920 */
.L_x_100:
[----:B------:R-:W-:Y:S05]  /*3c60*/  BSYNC B1 ;  /* 0x0000000000017941 */ /* 0x000fea0003800000 */
.L_x_99:
[----:B------:R-:W-:Y:S05]  /*3c70*/  @!P0 BRA `(.L_x_101) ;  /* 0x0000000800a88947 */ /* 0x000fea0003800000 */
[----:B-----5:R-:W-:-:S05]  /*3c80*/  LOP3.LUT R0, R19, 0xffffe000, RZ, 0xc0, !PT ;  /* 0xffffe00013007812 */ /* 0x020fca00078ec0ff */
[----:B------:R-:W-:-:S04]  /*3c90*/  FMUL R0, R0, R59 ;  /* 0x0000003b00007220 */ /* 0x000fc80000400000 */
[----:B------:R-:W-:-:S05]  /*3ca0*/  FFMA R55, R55, R58, R0 ;  /* 0x0000003a37377223 */ /* 0x000fca0000000000 */
[----:B------:R-:W-:-:S05]  /*3cb0*/  F2FP.TF32.F32.PACK_B R55, R55 ;  /* 0x00000037ff37723e */ /* 0x000fca00024050ff */
[----:B------:R0:W-:Y:S01]  /*3cc0*/  STG.E desc[UR36][R10.64+0xe4], R55 ;  /* 0x0000e4370a007986 */ /* 0x0001e2000c101924 */
[----:B------:R-:W-:Y:S05]  /*3cd0*/  BRA `(.L_x_101) ;  /* 0x0000000800907947 */ /* 0x000fea0003800000 */
.L_x_40:
[----:B------:R-:W-:Y:S01]  /*3ce0*/  ISETP.GT.AND P3, PT, R3, 0x1, PT ;  /* 0x000000010300780c */ /* 0x000fe20003f64270 */
[----:B------:R-:W-:Y:S01]  /*3cf0*/  ULDC.64 UR4, c[0x0][0x5c0] ;  /* 0x0001700000047ab9 */ /* 0x000fe20000000a00 */
[-C--:B------:R-:W-:Y:S01]  /*3d00*/  FMUL R9, R24, R58.reuse ;  /* 0x0000003a18097220 */ /* 0x080fe20000400000 */
[----:B------:R-:W-:Y:S01]  /*3d10*/  LEA R4, P4, R70, UR4, 0x2 ;  /* 0x0000000446047c11 */ /* 0x000fe2000f8810ff */
[-C--:B------:R-:W-:Y:S01]  /*3d20*/  FMUL R25, R25, R58.reuse ;  /* 0x0000003a19197220 */ /* 0x080fe20000400000 */
[----:B------:R-:W-:Y:S01]  /*3d30*/  ISETP.GT.AND P0, PT, R0, RZ, P3 ;  /* 0x000000ff0000720c */ /* 0x000fe20001f04270 */
[-C--:B------:R-:W-:Y:S01]  /*3d40*/  FMUL R11, R26, R58.reuse ;  /* 0x0000003a1a0b7220 */ /* 0x080fe20000400000 */
[----:B------:R-:W-:Y:S01]  /*3d50*/  LEA.HI.X R5, R70, UR5, R7, 0x2, P4 ;  /* 0x0000000546057c11 */ /* 0x000fe2000a0f1407 */
[-C--:B------:R-:W-:Y:S01]  /*3d60*/  FMUL R27, R27, R58.reuse ;  /* 0x0000003a1b1b7220 */ /* 0x080fe20000400000 */
[----:B------:R-:W-:Y:S01]  /*3d70*/  F2FP.TF32.F32.PACK_B R9, R9 ;  /* 0x00000009ff09723e */ /* 0x000fe200024050ff */
[-C--:B------:R-:W-:Y:S01]  /*3d80*/  FMUL R29, R29, R58.reuse ;  /* 0x0000003a1d1d7220 */ /* 0x080fe20000400000 */
[----:B------:R-:W-:Y:S01]  /*3d90*/  F2FP.TF32.F32.PACK_B R25, R25 ;  /* 0x00000019ff19723e */ /* 0x000fe200024050ff */
[----:B------:R-:W-:Y:S01]  /*3da0*/  FMUL R31, R31, R58 ;  /* 0x0000003a1f1f7220 */ /* 0x000fe20000400000 */
[C---:B------:R-:W-:Y:S01]  /*3db0*/  SHF.L.U64.HI R77, R76.reuse, 0x5, R77 ;  /* 0x000000054c4d7819 */ /* 0x040fe2000001024d */
[----:B------:R1:W-:Y:S01]  /*3dc0*/  @P2 STG.E desc[UR36][R4.64], R9 ;  /* 0x0000000904002986 */ /* 0x0003e2000c101924 */
[----:B------:R-:W-:Y:S01]  /*3dd0*/  LEA R6, P4, R76, R4, 0x5 ;  /* 0x000000044c067211 */ /* 0x000fe200078828ff */
[-C--:B0-----:R-:W-:Y:S01]  /*3de0*/  FMUL R13, R32, R58.reuse ;  /* 0x0000003a200d7220 */ /* 0x081fe20000400000 */
[C---:B------:R-:W-:Y:S01]  /*3df0*/  ISETP.GT.AND P1, PT, R0.reuse, 0x8, P1 ;  /* 0x000000080000780c */ /* 0x040fe20000f24270 */
[----:B------:R-:W-:Y:S01]  /*3e00*/  @P0 STG.E desc[UR36][R4.64+0x4], R25 ;  /* 0x0000041904000986 */ /* 0x000fe2000c101924 */
[----:B------:R-:W-:Y:S01]  /*3e10*/  ISETP.GT.AND P2, PT, R3, 0x8, PT ;  /* 0x000000080300780c */ /* 0x000fe20003f44270 */
[----:B------:R-:W-:Y:S01]  /*3e20*/  IMAD.X R7, R77, 0x1, R5, P4 ;  /* 0x000000014d077824 */ /* 0x000fe200020e0605 */
[C---:B------:R-:W-:Y:S01]  /*3e30*/  ISETP.GT.AND P3, PT, R0.reuse, 0x8, P3 ;  /* 0x000000080000780c */ /* 0x040fe20001f64270 */
[-C--:B------:R-:W-:Y:S01]  /*3e40*/  FMUL R33, R33, R58.reuse ;  /* 0x0000003a21217220 */ /* 0x080fe20000400000 */
[----:B------:R-:W-:Y:S01]  /*3e50*/  ISETP.GT.AND P0, PT, R3, 0x9, PT ;  /* 0x000000090300780c */ /* 0x000fe20003f04270 */
[-C--:B------:R-:W-:Y:S01]  /*3e60*/  FMUL R35, R35, R58.reuse ;  /* 0x0000003a23237220 */ /* 0x080fe20000400000 */
[----:B------:R-:W-:Y:S01]  /*3e70*/  ISETP.GT.AND P5, PT, R0, RZ, P2 ;  /* 0x000000ff0000720c */ /* 0x000fe200017a4270 */
[-C--:B-1----:R-:W-:Y:S01]  /*3e80*/  FMUL R9, R28, R58.reuse ;  /* 0x0000003a1c097220 */ /* 0x082fe20000400000 */
[C---:B------:R-:W-:Y:S01]  /*3e90*/  ISETP.GT.AND P4, PT, R0.reuse, RZ, P0 ;  /* 0x000000ff0000720c */ /* 0x040fe20000784270 */
[-C--:B------:R-:W-:Y:S01]  /*3ea0*/  FMUL R37, R37, R58.reuse ;  /* 0x0000003a25257220 */ /* 0x080fe20000400000 */
[----:B------:R-:W-:Y:S01]  /*3eb0*/  F2FP.TF32.F32.PACK_B R11, R11 ;  /* 0x0000000bff0b723e */ /* 0x000fe200024050ff */
[-C--:B------:R-:W-:Y:S01]  /*3ec0*/  FMUL R39, R39, R58.reuse ;  /* 0x0000003a27277220 */ /* 0x080fe20000400000 */
[----:B------:R-:W-:Y:S01]  /*3ed0*/  F2FP.TF32.F32.PACK_B R27, R27 ;  /* 0x0000001bff1b723e */ /* 0x000fe200024050ff */
[-C--:B------:R-:W-:Y:S01]  /*3ee0*/  FMUL R41, R41, R58.reuse ;  /* 0x0000003a29297220 */ /* 0x080fe20000400000 */
[----:B------:R-:W-:Y:S01]  /*3ef0*/  F2FP.TF32.F32.PACK_B R9, R9 ;  /* 0x00000009ff09723e */ /* 0x000fe200024050ff */
[----:B------:R0:W-:Y:S01]  /*3f00*/  @P1 STG.E desc[UR36][R6.64], R11 ;  /* 0x0000000b06001986 */ /* 0x0001e2000c101924 */
[----:B------:R-:W-:Y:S01]  /*3f10*/  F2FP.TF32.F32.PACK_B R29, R29 ;  /* 0x0000001dff1d723e */ /* 0x000fe200024050ff */
[-C--:B------:R-:W-:Y:S01]  /*3f20*/  FMUL R43, R43, R58.reuse ;  /* 0x0000003a2b2b7220 */ /* 0x080fe20000400000 */
[C---:B------:R-:W-:Y:S01]  /*3f30*/  ISETP.GT.AND P1, PT, R3.reuse, 0x10, PT ;  /* 0x000000100300780c */ /* 0x040fe20003f24270 */
[----:B------:R-:W-:Y:S01]  /*3f40*/  @P3 STG.E desc[UR36][R6.64+0x4], R27 ;  /* 0x0000041b06003986 */ /* 0x000fe2000c101924 */
[----:B------:R-:W-:Y:S01]  /*3f50*/  ISETP.GT.AND P3, PT, R3, 0x11, PT ;  /* 0x000000110300780c */ /* 0x000fe20003f64270 */
[-C--:B------:R-:W-:Y:S01]  /*3f60*/  FMUL R45, R45, R58.reuse ;  /* 0x0000003a2d2d7220 */ /* 0x080fe20000400000 */
[C---:B------:R-:W-:Y:S01]  /*3f70*/  ISETP.GT.AND P2, PT, R0.reuse, 0x8, P2 ;  /* 0x000000080000780c */ /* 0x040fe20001744270 */
[----:B------:R1:W-:Y:S01]  /*3f80*/  @P5 STG.E desc[UR36][R4.64+0x20], R9 ;  /* 0x0000200904005986 */ /* 0x0003e2000c101924 */
[C---:B------:R-:W-:Y:S01]  /*3f90*/  ISETP.GT.AND P0, PT, R0.reuse, 0x8, P0 ;  /* 0x000000080000780c */ /* 0x040fe20000704270 */
[-C--:B------:R-:W-:Y:S01]  /*3fa0*/  FMUL R47, R47, R58.reuse ;  /* 0x0000003a2f2f7220 */ /* 0x080fe20000400000 */
[----:B------:R-:W-:Y:S01]  /*3fb0*/  ISETP.GT.AND P5, PT, R0, RZ, P1 ;  /* 0x000000ff0000720c */ /* 0x000fe20000fa4270 */
[----:B------:R-:W-:Y:S01]  /*3fc0*/  @P4 STG.E desc[UR36][R4.64+0x24], R29 ;  /* 0x0000241d04004986 */ /* 0x000fe2000c101924 */
[-C--:B0-----:R-:W-:Y:S01]  /*3fd0*/  FMUL R11, R30, R58.reuse ;  /* 0x0000003a1e0b7220 */ /* 0x081fe20000400000 */
[----:B------:R-:W-:Y:S01]  /*3fe0*/  ISETP.GT.AND P4, PT, R0, RZ, P3 ;  /* 0x000000ff0000720c */ /* 0x000fe20001f84270 */
[-C--:B------:R-:W-:Y:S01]  /*3ff0*/  FMUL R49, R49, R58.reuse ;  /* 0x0000003a31317220 */ /* 0x080fe20000400000 */
[----:B------:R-:W-:Y:S01]  /*4000*/  F2FP.TF32.F32.PACK_B R31, R31 ;  /* 0x0000001fff1f723e */ /* 0x000fe200024050ff */
[-C--:B------:R-:W-:Y:S01]  /*4010*/  FMUL R51, R51, R58.reuse ;  /* 0x0000003a33337220 */ /* 0x080fe20000400000 */
[----:B------:R-:W-:Y:S01]  /*4020*/  F2FP.TF32.F32.PACK_B R11, R11 ;  /* 0x0000000bff0b723e */ /* 0x000fe200024050ff */
[-C--:B------:R-:W-:Y:S01]  /*4030*/  FMUL R15, R52, R58.reuse ;  /* 0x0000003a340f7220 */ /* 0x080fe20000400000 */
[----:B------:R-:W-:Y:S01]  /*4040*/  F2FP.TF32.F32.PACK_B R13, R13 ;  /* 0x0000000dff0d723e */ /* 0x000fe200024050ff */
[-C--:B-1----:R-:W-:Y:S01]  /*4050*/  FMUL R9, R34, R58.reuse ;  /* 0x0000003a22097220 */ /* 0x082fe20000400000 */
[----:B------:R-:W-:Y:S01]  /*4060*/  F2FP.TF32.F32.PACK_B R33, R33 ;  /* 0x00000021ff21723e */ /* 0x000fe200024050ff */
[----:B------:R0:W-:Y:S01]  /*4070*/  @P2 STG.E desc[UR36][R6.64+0x20], R11 ;  /* 0x0000200b06002986 */ /* 0x0001e2000c101924 */
[C---:B------:R-:W-:Y:S01]  /*4080*/  ISETP.GT.AND P1, PT, R0.reuse, 0x8, P1 ;  /* 0x000000080000780c */ /* 0x040fe20000f24270 */
[-C--:B------:R-:W-:Y:S01]  /*4090*/  FMUL R53, R53, R58.reuse ;  /* 0x0000003a35357220 */ /* 0x080fe20000400000 */
[C---:B------:R-:W-:Y:S01]  /*40a0*/  ISETP.GT.AND P2, PT, R3.reuse, 0x19, PT ;  /* 0x000000190300780c */ /* 0x040fe20003f44270 */
[----:B------:R-:W-:Y:S01]  /*40b0*/  @P0 STG.E desc[UR36][R6.64+0x24], R31 ;  /* 0x0000241f06000986 */ /* 0x000fe2000c101924 */
[----:B------:R-:W-:Y:S01]  /*40c0*/  ISETP.GT.AND P0, PT, R3, 0x18, PT ;  /* 0x000000180300780c */ /* 0x000fe20003f04270 */
[----:B------:R-:W-:Y:S01]  /*40d0*/  FMUL R55, R55, R58 ;  /* 0x0000003a37377220 */ /* 0x000fe20000400000 */
[----:B------:R-:W-:Y:S01]  /*40e0*/  F2FP.TF32.F32.PACK_B R9, R9 ;  /* 0x00000009ff09723e */ /* 0x000fe200024050ff */
[----:B------:R1:W-:Y:S01]  /*40f0*/  @P5 STG.E desc[UR36][R4.64+0x40], R13 ;  /* 0x0000400d04005986 */ /* 0x0003e2000c101924 */
[----:B------:R-:W-:-:S02]  /*4100*/  ISETP.GT.AND P5, PT, R0, RZ, P0 ;  /* 0x000000ff0000720c */ /* 0x000fc400007a4270 */
[----:B------:R-:W-:Y:S01]  /*4110*/  F2FP.TF32.F32.PACK_B R35, R35 ;  /* 0x00000023ff23723e */ /* 0x000fe200024050ff */
[----:B------:R-:W-:Y:S01]  /*4120*/  @P4 STG.E desc[UR36][R4.64+0x44], R33 ;  /* 0x0000442104004986 */ /* 0x000fe2000c101924 */
[----:B------:R-:W-:Y:S01]  /*4130*/  ISETP.GT.AND P4, PT, R0, 0x8, P3 ;  /* 0x000000080000780c */ /* 0x000fe20001f84270 */
[-C--:B0-----:R-:W-:Y:S01]  /*4140*/  FMUL R11, R36, R58.reuse ;  /* 0x0000003a240b7220 */ /* 0x081fe20000400000 */
[----:B------:R-:W-:Y:S01]  /*4150*/  ISETP.GT.AND P3, PT, R0, RZ, P2 ;  /* 0x000000ff0000720c */ /* 0x000fe20001764270 */
[----:B------:R0:W-:Y:S01]  /*4160*/  @P1 STG.E desc[UR36][R6.64+0x40], R9 ;  /* 0x0000400906001986 */ /* 0x0001e2000c101924 */
[----:B------:R-:W-:Y:S02]  /*4170*/  F2FP.TF32.F32.PACK_B R37, R37 ;  /* 0x00000025ff25723e */ /* 0x000fe400024050ff */
[----:B------:R-:W-:Y:S01]  /*4180*/  F2FP.TF32.F32.PACK_B R11, R11 ;  /* 0x0000000bff0b723e */ /* 0x000fe200024050ff */
[----:B-1----:R-:W-:Y:S01]  /*4190*/  FMUL R13, R40, R58 ;  /* 0x0000003a280d7220 */ /* 0x002fe20000400000 */
[----:B------:R-:W-:-:S02]  /*41a0*/  ISETP.GT.AND P1, PT, R3, 0x20, PT ;  /* 0x000000200300780c */ /* 0x000fc40003f24270 */
[C---:B------:R-:W-:Y:S02]  /*41b0*/  ISETP.GT.AND P0, PT, R0.reuse, 0x8, P0 ;  /* 0x000000080000780c */ /* 0x040fe40000704270 */
[----:B------:R-:W-:Y:S01]  /*41c0*/  F2FP.TF32.F32.PACK_B R39, R39 ;  /* 0x00000027ff27723e */ /* 0x000fe200024050ff */
[----:B------:R-:W-:Y:S01]  /*41d0*/  @P4 STG.E desc[UR36][R6.64+0x44], R35 ;  /* 0x0000442306004986 */ /* 0x000fe2000c101924 */
[----:B------:R-:W-:Y:S01]  /*41e0*/  ISETP.GT.AND P4, PT, R0, 0x8, P2 ;  /* 0x000000080000780c */ /* 0x000fe20001784270 */
[----:B0-----:R-:W-:Y:S01]  /*41f0*/  FMUL R9, R38, R58 ;  /* 0x0000003a26097220 */ /* 0x001fe20000400000 */
[----:B------:R-:W-:Y:S01]  /*4200*/  ISETP.GT.AND P2, PT, R3, 0x21, PT ;  /* 0x000000210300780c */ /* 0x000fe20003f44270 */
[----:B------:R0:W-:Y:S01]  /*4210*/  @P5 STG.E desc[UR36][R4.64+0x60], R11 ;  /* 0x0000600b04005986 */ /* 0x0001e2000c101924 */
[C---:B------:R-:W-:Y:S02]  /*4220*/  ISETP.GT.AND P5, PT, R0.reuse, RZ, P1 ;  /* 0x000000ff0000720c */ /* 0x040fe40000fa4270 */
[----:B------:R-:W-:Y:S01]  /*4230*/  F2FP.TF32.F32.PACK_B R9, R9 ;  /* 0x00000009ff09723e */ /* 0x000fe200024050ff */
[----:B------:R-:W-:Y:S01]  /*4240*/  @P3 STG.E desc[UR36][R4.64+0x64], R37 ;  /* 0x0000642504003986 */ /* 0x000fe2000c101924 */
[----:B------:R-:W-:-:S02]  /*4250*/  ISETP.GT.AND P3, PT, R0, RZ, P2 ;  /* 0x000000ff0000720c */ /* 0x000fc40001764270 */
[----:B------:R-:W-:Y:S01]  /*4260*/  F2FP.TF32.F32.PACK_B R13, R13 ;  /* 0x0000000dff0d723e */ /* 0x000fe200024050ff */
[----:B------:R1:W-:Y:S01]  /*4270*/  @P0 STG.E desc[UR36][R6.64+0x60], R9 ;  /* 0x0000600906000986 */ /* 0x0003e2000c101924 */
[----:B------:R-:W-:Y:S02]  /*4280*/  F2FP.TF32.F32.PACK_B R41, R41 ;  /* 0x00000029ff29723e */ /* 0x000fe400024050ff */
[----:B------:R-:W-:Y:S01]  /*4290*/  ISETP.GT.AND P1, PT, R0, 0x8, P1 ;  /* 0x000000080000780c */ /* 0x000fe20000f24270 */
[----:B------:R-:W-:Y:S01]  /*42a0*/  @P4 STG.E desc[UR36][R6.64+0x64], R39 ;  /* 0x0000642706004986 */ /* 0x000fe2000c101924 */
[C---:B------:R-:W-:Y:S01]  /*42b0*/  ISETP.GT.AND P4, PT, R3.reuse, 0x28, PT ;  /* 0x000000280300780c */ /* 0x040fe20003f84270 */
[----:B0-----:R-:W-:Y:S01]  /*42c0*/  FMUL R11, R44, R58 ;  /* 0x0000003a2c0b7220 */ /* 0x001fe20000400000 */
[----:B------:R-:W-:Y:S01]  /*42d0*/  F2FP.TF32.F32.PACK_B R43, R43 ;  /* 0x0000002bff2b723e */ /* 0x000fe200024050ff */
[----:B------:R0:W-:Y:S01]  /*42e0*/  @P5 STG.E desc[UR36][R4.64+0x80], R13 ;  /* 0x0000800d04005986 */ /* 0x0001e2000c101924 */
[----:B------:R-:W-:-:S02]  /*42f0*/  ISETP.GT.AND P5, PT, R3, 0x29, PT ;  /* 0x000000290300780c */ /* 0x000fc40003fa4270 */
[----:B------:R-:W-:Y:S01]  /*4300*/  F2FP.TF32.F32.PACK_B R11, R11 ;  /* 0x0000000bff0b723e */ /* 0x000fe200024050ff */
[----:B------:R-:W-:Y:S01]  /*4310*/  @P3 STG.E desc[UR36][R4.64+0x84], R41 ;  /* 0x0000842904003986 */ /* 0x000fe2000c101924 */
[----:B------:R-:W-:Y:S01]  /*4320*/  ISETP.GT.AND P3, PT, R0, 0x8, P2 ;  /* 0x000000080000780c */ /* 0x000fe20001764270 */
[-C--:B-1----:R-:W-:Y:S01]  /*4330*/  FMUL R9, R42, R58.reuse ;  /* 0x0000003a2a097220 */ /* 0x082fe20000400000 */
[C---:B------:R-:W-:Y:S02]  /*4340*/  ISETP.GT.AND P2, PT, R0.reuse, RZ, P4 ;  /* 0x000000ff0000720c */ /* 0x040fe40002744270 */
[C---:B------:R-:W-:Y:S02]  /*4350*/  ISETP.GT.AND P0, PT, R0.reuse, RZ, P5 ;  /* 0x000000ff0000720c */ /* 0x040fe40002f04270 */
[----:B------:R-:W-:Y:S01]  /*4360*/  ISETP.GT.AND P4, PT, R0, 0x8, P4 ;  /* 0x000000080000780c */ /* 0x000fe20002784270 */
[----:B0-----:R-:W-:Y:S01]  /*4370*/  FMUL R13, R46, R58 ;  /* 0x0000003a2e0d7220 */ /* 0x001fe20000400000 */
[----:B------:R-:W-:-:S02]  /*4380*/  F2FP.TF32.F32.PACK_B R9, R9 ;  /* 0x00000009ff09723e */ /* 0x000fc400024050ff */
[----:B------:R-:W-:Y:S02]  /*4390*/  F2FP.TF32.F32.PACK_B R45, R45 ;  /* 0x0000002dff2d723e */ /* 0x000fe400024050ff */
[----:B------:R-:W-:Y:S01]  /*43a0*/  ISETP.GT.AND P5, PT, R0, 0x8, P5 ;  /* 0x000000080000780c */ /* 0x000fe20002fa4270 */
[----:B------:R0:W-:Y:S01]  /*43b0*/  @P1 STG.E desc[UR36][R6.64+0x80], R9 ;  /* 0x0000800906001986 */ /* 0x0001e2000c101924 */
[C---:B------:R-:W-:Y:S02]  /*43c0*/  ISETP.GT.AND P1, PT, R3.reuse, 0x38, PT ;  /* 0x000000380300780c */ /* 0x040fe40003f24270 */
[----:B------:R-:W-:Y:S01]  /*43d0*/  F2FP.TF32.F32.PACK_B R13, R13 ;  /* 0x0000000dff0d723e */ /* 0x000fe200024050ff */
[----:B------:R-:W-:Y:S01]  /*43e0*/  @P3 STG.E desc[UR36][R6.64+0x84], R43 ;  /* 0x0000842b06003986 */ /* 0x000fe2000c101924 */
[C---:B------:R-:W-:Y:S01]  /*43f0*/  ISETP.GT.AND P3, PT, R3.reuse, 0x30, PT ;  /* 0x000000300300780c */ /* 0x040fe20003f64270 */
[----:B------:R-:W-:Y:S01]  /*4400*/  @P4 IMAD.MOV.U32 R2, RZ, RZ, R6 ;  /* 0x000000ffff024224 */ /* 0x000fe200078e0006 */
[----:B------:R-:W-:Y:S01]  /*4410*/  F2FP.TF32.F32.PACK_B R47, R47 ;  /* 0x0000002fff2f723e */ /* 0x000fe200024050ff */
[----:B------:R1:W-:Y:S01]  /*4420*/  @P2 STG.E desc[UR36][R4.64+0xa0], R11 ;  /* 0x0000a00b04002986 */ /* 0x0003e2000c101924 */
[----:B------:R-:W-:-:S02]  /*4430*/  ISETP.GT.AND P2, PT, R3, 0x31, PT ;  /* 0x000000310300780c */ /* 0x000fc40003f44270 */
[----:B------:R-:W-:Y:S01]  /*4440*/  F2FP.TF32.F32.PACK_B R49, R49 ;  /* 0x00000031ff31723e */ /* 0x000fe200024050ff */
[----:B------:R-:W-:Y:S01]  /*4450*/  @P0 STG.E desc[UR36][R4.64+0xa4], R45 ;  /* 0x0000a42d04000986 */ /* 0x000fe2000c101924 */
[----:B------:R-:W-:Y:S01]  /*4460*/  ISETP.GT.AND P0, PT, R3, 0x39, PT ;  /* 0x000000390300780c */ /* 0x000fe20003f04270 */
[----:B------:R-:W-:Y:S02]  /*4470*/  @P4 IMAD.MOV.U32 R3, RZ, RZ, R7 ;  /* 0x000000ffff034224 */ /* 0x000fe400078e0007 */
[-C--:B0-----:R-:W-:Y:S01]  /*4480*/  FMUL R9, R48, R58.reuse ;  /* 0x0000003a30097220 */ /* 0x081fe20000400000 */
[----:B------:R-:W-:Y:S02]  /*4490*/  F2FP.TF32.F32.PACK_B R51, R51 ;  /* 0x00000033ff33723e */ /* 0x000fe400024050ff */
[----:B------:R-:W-:Y:S01]  /*44a0*/  F2FP.TF32.F32.PACK_B R15, R15 ;  /* 0x0000000fff0f723e */ /* 0x000fe200024050ff */
[----:B------:R0:W-:Y:S01]  /*44b0*/  @P4 STG.E desc[UR36][R2.64+0xa0], R13 ;  /* 0x0000a00d02004986 */ /* 0x0001e2000c101924 */
[----:B------:R-:W-:Y:S01]  /*44c0*/  ISETP.GT.AND P4, PT, R0, RZ, P3 ;  /* 0x000000ff0000720c */ /* 0x000fe20001f84270 */
[----:B-1----:R-:W-:Y:S01]  /*44d0*/  FMUL R11, R50, R58 ;  /* 0x0000003a320b7220 */ /* 0x002fe20000400000 */
[----:B------:R-:W-:-:S02]  /*44e0*/  ISETP.GT.AND P3, PT, R0, 0x8, P3 ;  /* 0x000000080000780c */ /* 0x000fc40001f64270 */
[----:B------:R-:W-:Y:S02]  /*44f0*/  F2FP.TF32.F32.PACK_B R9, R9 ;  /* 0x00000009ff09723e */ /* 0x000fe400024050ff */
[----:B------:R-:W-:Y:S02]  /*4500*/  F2FP.TF32.F32.PACK_B R11, R11 ;  /* 0x0000000bff0b723e */ /* 0x000fe400024050ff */
[----:B------:R-:W-:Y:S02]  /*4510*/  F2FP.TF32.F32.PACK_B R53, R53 ;  /* 0x00000035ff35723e */ /* 0x000fe400024050ff */
[----:B------:R-:W-:Y:S01]  /*4520*/  F2FP.TF32.F32.PACK_B R55, R55 ;  /* 0x00000037ff37723e */ /* 0x000fe200024050ff */
[----:B0-----:R-:W-:Y:S02]  /*4530*/  @P5 IMAD.MOV.U32 R2, RZ, RZ, R6 ;  /* 0x000000ffff025224 */ /* 0x001fe400078e0006 */
[----:B------:R-:W-:Y:S01]  /*4540*/  FMUL R13, R54, R58 ;  /* 0x0000003a360d7220 */ /* 0x000fe20000400000 */
[----:B------:R-:W-:-:S04]  /*4550*/  @P5 IMAD.MOV.U32 R3, RZ, RZ, R7 ;  /* 0x000000ffff035224 */ /* 0x000fc800078e0007 */
[----:B------:R-:W-:Y:S01]  /*4560*/  F2FP.TF32.F32.PACK_B R13, R13 ;  /* 0x0000000dff0d723e */ /* 0x000fe200024050ff */
[----:B------:R0:W-:Y:S01]  /*4570*/  @P5 STG.E desc[UR36][R2.64+0xa4], R47 ;  /* 0x0000a42f02005986 */ /* 0x0001e2000c101924 */
[C---:B------:R-:W-:Y:S02]  /*4580*/  ISETP.GT.AND P5, PT, R0.reuse, RZ, P2 ;  /* 0x000000ff0000720c */ /* 0x040fe400017a4270 */
[----:B------:R-:W-:Y:S01]  /*4590*/  ISETP.GT.AND P2, PT, R0, 0x8, P2 ;  /* 0x000000080000780c */ /* 0x000fe20001744270 */
[----:B0-----:R-:W-:Y:S02]  /*45a0*/  @P4 IMAD.MOV.U32 R2, RZ, RZ, R4 ;  /* 0x000000ffff024224 */ /* 0x001fe400078e0004 */
[----:B------:R-:W-:-:S05]  /*45b0*/  @P4 IMAD.MOV.U32 R3, RZ, RZ, R5 ;  /* 0x000000ffff034224 */ /* 0x000fca00078e0005 */
        /* <DEDUP_REMOVED lines=10> */
[----:B------:R0:W-:Y:S02]  /*4660*/  @P3 STG.E desc[UR36][R2.64+0xc0], R11 ;  /* 0x0000c00b02003986 */ /* 0x0001e4000c101924 */
[----:B0-----:R-:W-:Y:S02]  /*4670*/  @P2 IMAD.MOV.U32 R2, RZ, RZ, R6 ;  /* 0x000000ffff022224 */ /* 0x001fe400078e0006 */
[----:B------:R-:W-:-:S05]  /*4680*/  @P2 IMAD.MOV.U32 R3, RZ, RZ, R7 ;  /* 0x000000ffff032224 */ /* 0x000fca00078e0007 */
[----:B------:R0:W-:Y:S02]  /*4690*/  @P2 STG.E desc[UR36][R2.64+0xc4], R51 ;  /* 0x0000c43302002986 */ /* 0x0001e4000c101924 */
[----:B0-----:R-:W-:Y:S02]  /*46a0*/  @P4 IMAD.MOV.U32 R2, RZ, RZ, R4 ;  /* 0x000000ffff024224 */ /* 0x001fe400078e0004 */
[----:B------:R-:W-:-:S05]  /*46b0*/  @P4 IMAD.MOV.U32 R3, RZ, RZ, R5 ;  /* 0x000000ffff034224 */ /* 0x000fca00078e0005 */
[----:B------:R0:W-:Y:S04]  /*46c0*/  @P4 STG.E desc[UR36][R2.64+0xe0], R15 ;  /* 0x0000e00f02004986 */ /* 0x0001e8000c101924 */
[----:B------:R1:W-:Y:S01]  /*46d0*/  @P5 STG.E desc[UR36][R4.64+0xe4], R53 ;  /* 0x0000e43504005986 */ /* 0x0003e2000c101924 */
[----:B0-----:R-:W-:Y:S02]  /*46e0*/  @P1 IMAD.MOV.U32 R2, RZ, RZ, R6 ;  /* 0x000000ffff021224 */ /* 0x001fe400078e0006 */
[----:B------:R-:W-:-:S05]  /*46f0*/  @P1 IMAD.MOV.U32 R3, RZ, RZ, R7 ;  /* 0x000000ffff031224 */ /* 0x000fca00078e0007 */
[----:B------:R1:W-:Y:S04]  /*4700*/  @P1 STG.E desc[UR36][R2.64+0xe0], R13 ;  /* 0x0000e00d02001986 */ /* 0x0003e8000c101924 */
[----:B------:R1:W-:Y:S02]  /*4710*/  @P0 STG.E desc[UR36][R6.64+0xe4], R55 ;  /* 0x0000e43706000986 */ /* 0x0003e4000c101924 */
.L_x_101:
[----:B------:R-:W-:Y:S05]  /*4720*/  BSYNC B0 ;  /* 0x0000000000007941 */ /* 0x000fea0003800000 */
.L_x_39:
[----:B-1----:R-:W2:Y:S01]  /*4730*/  LDL.64 R2, [R1] ;  /* 0x0000000001027983 */ /* 0x002ea20000100a00 */
[----:B------:R-:W-:Y:S01]  /*4740*/  ULDC.64 UR4, c[0x0][0x650] ;  /* 0x0001940000047ab9 */ /* 0x000fe20000000a00 */
[----:B------:R1:W-:Y:S01]  /*4750*/  SYNCS.ARRIVE.TRANS64.A1T0 RZ, [R66+UR47], RZ ;  /* 0x000000ff42ff79a7 */ /* 0x0003e2000810002f */
[----:B------:R-:W-:Y:S01]  /*4760*/  PRMT R0, RZ, 0x7610, R0 ;  /* 0x00007610ff007816 */ /* 0x000fe20000000000 */
[----:B-----5:R-:W-:Y:S02]  /*4770*/  IMAD.MOV.U32 R19, RZ, RZ, -0x1 ;  /* 0xffffffffff137424 */ /* 0x020fe400078e00ff */
[----:B------:R-:W-:Y:S01]  /*4780*/  IMAD.MOV.U32 R22, RZ, RZ, -0x1 ;  /* 0xffffffffff167424 */ /* 0x000fe200078e00ff */
[----:B--2---:R-:W-:-:S04]  /*4790*/  LEA R18, P0, R2, R18, 0x1 ;  /* 0x0000001202127211 */ /* 0x004fc800078008ff */
[----:B------:R-:W-:Y:S01]  /*47a0*/  LEA.HI.X R17, R2, R17, R23, 0x1, P0 ;  /* 0x0000001102117211 */ /* 0x000fe200000f0c17 */
[----:B------:R-:W-:Y:S01]  /*47b0*/  IMAD.MOV.U32 R2, RZ, RZ, -0x1 ;  /* 0xffffffffff027424 */ /* 0x000fe200078e00ff */
[----:B------:R-:W-:-:S04]  /*47c0*/  ISETP.GE.U32.AND P0, PT, R18, UR4, PT ;  /* 0x0000000412007c0c */ /* 0x000fc8000bf06070 */
[----:B------:R-:W-:-:S13]  /*47d0*/  ISETP.GE.U32.AND.EX P0, PT, R17, UR5, PT, P0 ;  /* 0x0000000511007c0c */ /* 0x000fda000bf06100 */
[----:B-1----:R-:W-:Y:S05]  /*47e0*/  @P0 BRA `(.L_x_102) ;  /* 0x0000000400700947 */ /* 0x002fea0003800000 */
[----:B0---4-:R-:W0:Y:S01]  /*47f0*/  S2R R10, SR_CTAID.X ;  /* 0x00000000000a7919 */ /* 0x011e220000002500 */
[----:B---3--:R-:W1:Y:S01]  /*4800*/  LDC.64 R8, c[0x0][0x628] ;  /* 0x00018a00ff087b82 */ /* 0x008e620000000a00 */
[----:B------:R-:W-:Y:S01]  /*4810*/  ULDC UR4, c[0x0][0x150] ;  /* 0x0000540000047ab9 */ /* 0x000fe20000000800 */
[----:B------:R-:W-:Y:S01]  /*4820*/  IMAD.MOV.U32 R6, RZ, RZ, R18 ;  /* 0x000000ffff067224 */ /* 0x000fe200078e0012 */
[----:B------:R-:W2:Y:S01]  /*4830*/  S2R R20, SR_CTAID.Y ;  /* 0x0000000000147919 */ /* 0x000ea20000002600 */
[----:B------:R-:W-:-:S04]  /*4840*/  IMAD.MOV.U32 R7, RZ, RZ, R17 ;  /* 0x000000ffff077224 */ /* 0x000fc800078e0011 */
[----:B------:R-:W3:Y:S08]  /*4850*/  LDC R15, c[0x0][0x144] ;  /* 0x00005100ff0f7b82 */ /* 0x000ef00000000800 */
[----:B------:R-:W4:Y:S08]  /*4860*/  LDC R0, c[0x0][0x630] ;  /* 0x00018c00ff007b82 */ /* 0x000f300000000800 */
[----:B------:R-:W2:Y:S01]  /*4870*/  LDC.64 R12, c[0x0][0x620] ;  /* 0x00018800ff0c7b82 */ /* 0x000ea20000000a00 */
[----:B-1----:R-:W-:-:S04]  /*4880*/  ISETP.NE.U32.AND P0, PT, R8, RZ, PT ;  /* 0x000000ff0800720c */ /* 0x002fc80003f05070 */
[----:B------:R-:W-:Y:S02]  /*4890*/  ISETP.NE.AND.EX P0, PT, R9, RZ, PT, P0 ;  /* 0x000000ff0900720c */ /* 0x000fe40003f05300 */
[----:B0-----:R-:W-:-:S05]  /*48a0*/  I2FP.F32.U32 R2, R10 ;  /* 0x0000000a00027245 */ /* 0x001fca0000201000 */
[----:B------:R-:W-:-:S04]  /*48b0*/  FMUL R2, R2, UR4 ;  /* 0x0000000402027c20 */ /* 0x000fc80008400000 */
[----:B------:R0:W1:Y:S02]  /*48c0*/  F2I.U32.TRUNC.NTZ R14, R2 ;  /* 0x00000002000e7305 */ /* 0x000064000020f000 */
[----:B---34-:R-:W-:Y:S05]  /*48d0*/  @!P0 BRA `(.L_x_103) ;  /* 0x0000000000288947 */ /* 0x018fea0003800000 */
[----:B------:R-:W3:Y:S02]  /*48e0*/  LDC R3, c[0x0][0x634] ;  /* 0x00018d00ff037b82 */ /* 0x000ee40000000800 */
[----:B---3--:R-:W-:-:S05]  /*48f0*/  IADD3 R7, P0, R18, R3, RZ ;  /* 0x0000000312077210 */ /* 0x008fca0007f1e0ff */
[----:B------:R-:W-:-:S04]  /*4900*/  IMAD.X R11, RZ, RZ, R17, P0 ;  /* 0x000000ffff0b7224 */ /* 0x000fc800000e0611 */
[----:B0-----:R-:W-:-:S04]  /*4910*/  IMAD.WIDE.U32 R2, R11, R8, RZ ;  /* 0x000000080b027225 */ /* 0x001fc800078e00ff */
[----:B------:R-:W-:-:S04]  /*4920*/  IMAD.WIDE.U32 R4, P0, R7, R9, R2 ;  /* 0x0000000907047225 */ /* 0x000fc80007800002 */
[----:B------:R-:W-:-:S04]  /*4930*/  IMAD.WIDE.U32 R2, R7, R8, RZ ;  /* 0x0000000807027225 */ /* 0x000fc800078e00ff */
[----:B------:R-:W-:Y:S01]  /*4940*/  IMAD.X R7, RZ, RZ, RZ, P0 ;  /* 0x000000ffff077224 */ /* 0x000fe200000e06ff */
[----:B------:R-:W-:Y:S01]  /*4950*/  IADD3 RZ, P0, R3, R4, RZ ;  /* 0x0000000403ff7210 */ /* 0x000fe20007f1e0ff */
[----:B------:R-:W-:-:S04]  /*4960*/  IMAD.MOV.U32 R6, RZ, RZ, R5 ;  /* 0x000000ffff067224 */ /* 0x000fc800078e0005 */
[----:B------:R-:W-:-:S08]  /*4970*/  IMAD.WIDE.U32.X R6, R11, R9, R6, P0 ;  /* 0x000000090b067225 */ /* 0x000fd000000e0406 */
.L_x_103:
[----:B------:R-:W3:Y:S01]  /*4980*/  LDC.64 R26, c[0x0][0x640] ;  /* 0x00019000ff1a7b82 */ /* 0x000ee20000000a00 */
[-C--:B------:R-:W-:Y:S01]  /*4990*/  SHF.R.U64 R11, R6, R0.reuse, R7 ;  /* 0x00000000060b7219 */ /* 0x080fe20000001207 */
[----:B------:R-:W-:Y:S01]  /*49a0*/  IMAD.MOV.U32 R19, RZ, RZ, R17 ;  /* 0x000000ffff137224 */ /* 0x000fe200078e0011 */
[----:B------:R-:W-:Y:S01]  /*49b0*/  SHF.R.U32.HI R0, RZ, R0, R7 ;  /* 0x00000000ff007219 */ /* 0x000fe20000011607 */
[----:B-1----:R-:W-:Y:S01]  /*49c0*/  IMAD.MOV R14, RZ, RZ, -R14 ;  /* 0x000000ffff0e7224 */ /* 0x002fe200078e0a0e */
[----:B------:R-:W-:Y:S01]  /*49d0*/  IADD3 R5, P0, RZ, -R11, RZ ;  /* 0x8000000bff057210 */ /* 0x000fe20007f1e0ff */
[----:B------:R-:W-:Y:S01]  /*49e0*/  ULDC UR4, c[0x0][0x154] ;  /* 0x0000550000047ab9 */ /* 0x000fe20000000800 */
[----:B------:R-:W-:Y:S01]  /*49f0*/  IMAD.MOV.U32 R7, RZ, RZ, 0x1 ;  /* 0x00000001ff077424 */ /* 0x000fe200078e00ff */
[----:B------:R-:W1:Y:S01]  /*4a00*/  LDC R4, c[0x0][0x618] ;  /* 0x00018600ff047b82 */ /* 0x000e620000000800 */
[----:B------:R-:W-:Y:S02]  /*4a10*/  IMAD R22, R15, R14, R10 ;  /* 0x0000000e0f167224 */ /* 0x000fe400078e020a */
[----:B------:R-:W-:-:S04]  /*4a20*/  IMAD.X R3, RZ, RZ, ~R0, P0 ;  /* 0x000000ffff037224 */ /* 0x000fc800000e0e00 */
[-C--:B--2---:R-:W-:Y:S01]  /*4a30*/  IMAD R0, R3, R12.reuse, RZ ;  /* 0x0000000c03007224 */ /* 0x084fe200078e02ff */
[----:B------:R-:W2:Y:S01]  /*4a40*/  LDC R6, c[0x0][0x608] ;  /* 0x00018200ff067b82 */ /* 0x000ea20000000800 */
[----:B0-----:R-:W-:-:S04]  /*4a50*/  IMAD.WIDE.U32 R2, R5, R12, R18 ;  /* 0x0000000c05027225 */ /* 0x001fc800078e0012 */
[----:B------:R-:W-:Y:S01]  /*4a60*/  IMAD R5, R5, R13, R0 ;  /* 0x0000000d05057224 */ /* 0x000fe200078e0200 */
[----:B------:R-:W-:Y:S02]  /*4a70*/  I2FP.F32.U32 R0, R20 ;  /* 0x0000001400007245 */ /* 0x000fe40000201000 */
[----:B------:R-:W0:Y:S01]  /*4a80*/  LDC R24, c[0x0][0x658] ;  /* 0x00019600ff187b82 */ /* 0x000e220000000800 */
[----:B------:R-:W-:Y:S01]  /*4a90*/  IMAD.IADD R3, R3, 0x1, R5 ;  /* 0x0000000103037824 */ /* 0x000fe200078e0205 */
[----:B---3--:R-:W-:Y:S01]  /*4aa0*/  ISETP.NE.U32.AND P0, PT, R26, RZ, PT ;  /* 0x000000ff1a00720c */ /* 0x008fe20003f05070 */
[----:B------:R-:W-:Y:S01]  /*4ab0*/  FMUL R0, R0, UR4 ;  /* 0x0000000400007c20 */ /* 0x000fe20008400000 */
[----:B------:R-:W-:Y:S02]  /*4ac0*/  IMAD.MOV.U32 R5, RZ, RZ, -0x1 ;  /* 0xffffffffff057424 */ /* 0x000fe400078e00ff */
[----:B------:R-:W-:Y:S01]  /*4ad0*/  ISETP.NE.AND.EX P0, PT, R27, RZ, PT, P0 ;  /* 0x000000ff1b00720c */ /* 0x000fe20003f05300 */
[----:B------:R3:W4:Y:S01]  /*4ae0*/  F2I.U32.TRUNC.NTZ R12, R0 ;  /* 0x00000000000c7305 */ /* 0x000722000020f000 */
[----:B------:R-:W3:Y:S01]  /*4af0*/  LDC R15, c[0x0][0x148] ;  /* 0x00005200ff0f7b82 */ /* 0x000ee20000000800 */
[----:B-1----:R-:W-:-:S02]  /*4b00*/  SHF.R.U64 R10, R2, R4, R3 ;  /* 0x00000004020a7219 */ /* 0x002fc40000001203 */
[----:B------:R-:W-:-:S05]  /*4b10*/  SHF.R.U32.HI R3, RZ, R4, R3 ;  /* 0x00000004ff037219 */ /* 0x000fca0000011603 */
[----:B------:R-:W1:Y:S01]  /*4b20*/  LDC R14, c[0x0][0x600] ;  /* 0x00018000ff0e7b82 */ /* 0x000e620000000800 */
[-CC-:B--2---:R-:W-:Y:S02]  /*4b30*/  SHF.R.U64 R8, R10, R6.reuse, R3.reuse ;  /* 0x000000060a087219 */ /* 0x184fe40000001203 */
[----:B------:R-:W-:-:S05]  /*4b40*/  SHF.R.U32.HI R3, RZ, R6, R3 ;  /* 0x00000006ff037219 */ /* 0x000fca0000011603 */
[----:B------:R-:W2:Y:S01]  /*4b50*/  LDC R21, c[0x0][0x648] ;  /* 0x00019200ff157b82 */ /* 0x000ea20000000800 */
[-CC-:B0-----:R-:W-:Y:S02]  /*4b60*/  SHF.R.U64 R13, R8, R24.reuse, R3.reuse ;  /* 0x00000018080d7219 */ /* 0x181fe40000001203 */
[-C--:B------:R-:W-:Y:S02]  /*4b70*/  SHF.L.U32 R5, R5, R24.reuse, RZ ;  /* 0x0000001805057219 */ /* 0x080fe400000006ff */
[-C--:B------:R-:W-:Y:S01]  /*4b80*/  SHF.R.U32.HI R3, RZ, R24.reuse, R3 ;  /* 0x00000018ff037219 */ /* 0x080fe20000011603 */
[----:B------:R-:W-:Y:S01]  /*4b90*/  IMAD.MOV.U32 R2, RZ, RZ, R13 ;  /* 0x000000ffff027224 */ /* 0x000fe200078e000d */
[----:B------:R-:W-:Y:S01]  /*4ba0*/  SHF.L.U32 R24, R7, R24, RZ ;  /* 0x0000001807187219 */ /* 0x000fe200000006ff */
[----:B------:R-:W0:Y:S01]  /*4bb0*/  LDC R25, c[0x0][0x638] ;  /* 0x00018e00ff197b82 */ /* 0x000e220000000800 */
[----:B------:R-:W-:-:S07]  /*4bc0*/  LOP3.LUT R19, RZ, R5, RZ, 0x33, !PT ;  /* 0x00000005ff137212 */ /* 0x000fce00078e33ff */
[----:B------:R-:W0:Y:S01]  /*4bd0*/  LDC R28, c[0x0][0x610] ;  /* 0x00018400ff1c7b82 */ /* 0x000e220000000800 */
[----:B----4-:R-:W-:Y:S05]  /*4be0*/  @!P0 BRA `(.L_x_104) ;  /* 0x0000000000288947 */ /* 0x010fea0003800000 */
[----:B---3--:R-:W3:Y:S02]  /*4bf0*/  LDC R0, c[0x0][0x64c] ;  /* 0x00019300ff007b82 */ /* 0x008ee40000000800 */
[----:B---3--:R-:W-:-:S05]  /*4c00*/  IADD3 R7, P0, R13, R0, RZ ;  /* 0x000000000d077210 */ /* 0x008fca0007f1e0ff */
        /* <DEDUP_REMOVED lines=8> */
.L_x_104:
[----:B------:R-:W4:Y:S01]  /*4c90*/  LDC R4, c[0x0][0x65c] ;  /* 0x00019700ff047b82 */ /* 0x000f220000000800 */
[----:B--23--:R-:W-:Y:S01]  /*4ca0*/  SHF.R.U64 R0, R2, R21, R3 ;  /* 0x0000001502007219 */ /* 0x00cfe20000001203 */
[----:B-1----:R-:W-:Y:S01]  /*4cb0*/  VIADD R3, R14, 0xffffffff ;  /* 0xffffffff0e037836 */ /* 0x002fe20000000000 */
[----:B------:R-:W-:Y:S01]  /*4cc0*/  LOP3.LUT R19, R8, R19, RZ, 0xc0, !PT ;  /* 0x0000001308137212 */ /* 0x000fe200078ec0ff */
[----:B------:R-:W-:Y:S02]  /*4cd0*/  IMAD.MOV R12, RZ, RZ, -R12 ;  /* 0x000000ffff0c7224 */ /* 0x000fe400078e0a0c */
[----:B------:R-:W-:Y:S01]  /*4ce0*/  IMAD.MOV R2, RZ, RZ, -R0 ;  /* 0x000000ffff027224 */ /* 0x000fe200078e0a00 */
[----:B------:R-:W-:Y:S01]  /*4cf0*/  LOP3.LUT R3, R10, R3, RZ, 0xc0, !PT ;  /* 0x000000030a037212 */ /* 0x000fe200078ec0ff */
[----:B------:R-:W-:Y:S02]  /*4d00*/  IMAD R19, R24, R0, R19 ;  /* 0x0000000018137224 */ /* 0x000fe400078e0213 */
[----:B0-----:R-:W-:-:S04]  /*4d10*/  IMAD R0, R2, R25, R13 ;  /* 0x0000001902007224 */ /* 0x001fc800078e020d */
[----:B------:R-:W-:Y:S01]  /*4d20*/  IMAD R2, R0, R14, R3 ;  /* 0x0000000e00027224 */ /* 0x000fe200078e0203 */
[----:B----4-:R-:W-:Y:S01]  /*4d30*/  ISETP.NE.AND P0, PT, R4, 0x1, PT ;  /* 0x000000010400780c */ /* 0x010fe20003f05270 */
[----:B------:R-:W-:-:S05]  /*4d40*/  IMAD.MOV.U32 R4, RZ, RZ, 0x1 ;  /* 0x00000001ff047424 */ /* 0x000fca00078e00ff */
[----:B------:R-:W-:-:S07]  /*4d50*/  PRMT R0, R4, 0x7610, R0 ;  /* 0x0000761004007816 */ /* 0x000fce0000000000 */
[----:B------:R-:W-:-:S04]  /*4d60*/  @P0 IMAD R22, R15, R12, R20 ;  /* 0x0000000c0f160224 */ /* 0x000fc800078e0214 */
[----:B------:R-:W-:-:S05]  /*4d70*/  IMAD R19, R19, R28, R22 ;  /* 0x0000001c13137224 */ /* 0x000fca00078e0216 */
[----:B------:R-:W-:Y:S02]  /*4d80*/  SEL R22, R2, R19, !P0 ;  /* 0x0000001302167207 */ /* 0x000fe40004000000 */
[----:B------:R-:W-:Y:S01]  /*4d90*/  SEL R19, R19, R2, !P0 ;  /* 0x0000000213137207 */ /* 0x000fe20004000000 */
[----:B------:R-:W-:-:S07]  /*4da0*/  IMAD.MOV.U32 R2, RZ, RZ, R11 ;  /* 0x000000ffff027224 */ /* 0x000fce00078e000b */
.L_x_102:
[----:B------:R-:W-:Y:S02]  /*4db0*/  LOP3.LUT P0, RZ, R0, 0xff, RZ, 0xc0, !PT ;  /* 0x000000ff00ff7812 */ /* 0x000fe4000780c0ff */
[----:B------:R-:W-:-:S11]  /*4dc0*/  LOP3.LUT R73, R73, 0x1, RZ, 0x3c, !PT ;  /* 0x0000000149497812 */ /* 0x000fd600078e3cff */
[----:B------:R-:W-:Y:S05]  /*4dd0*/  @P0 BRA `(.L_x_105) ;  /* 0xffffffc800ac0947 */ /* 0x000fea000383ffff */
[----:B------:R-:W-:Y:S05]  /*4de0*/  EXIT ;  /* 0x000000000000794d */ /* 0x000fea0003800000 */
.L_x_18:
[----:B------:R-:W-:-:S08]  /*4df0*/  ISETP.NE.AND P0, PT, R5, RZ, PT ;  /* 0x000000ff0500720c */ /* 0x000fd00003f05270 */
[----:B0-----:R-:W0:-:S00]  /*4e00*/  USETMAXREG.DEALLOC.CTAPOOL 0x28 ;  /* 0x00000028000079c8 */ /* 0x001e0000080e0500 */
[----:B------:R-:W-:Y:S05]  /*4e10*/  @P0 EXIT ;  /* 0x000000000000094d */ /* 0x000fea0003800000 */
[----:B0-----:R-:W-:Y:S01]  /*4e20*/  LOP3.LUT P0, RZ, R8, 0xff, RZ, 0xc0, !PT ;  /* 0x000000ff08ff7812 */ /* 0x001fe2000780c0ff */
[----:B------:R-:W-:Y:S02]  /*4e30*/  IMAD.MOV.U32 R0, RZ, RZ, 0x1 ;  /* 0x00000001ff007424 */ /* 0x000fe400078e00ff */
[----:B------:R-:W-:-:S10]  /*4e40*/  IMAD.MOV.U32 R8, RZ, RZ, RZ ;  /* 0x000000ffff087224 */ /* 0x000fd400078e00ff */
[----:B------:R-:W-:Y:S05]  /*4e50*/  @!P0 BRA `(.L_x_106) ;  /* 0x0000000c00408947 */ /* 0x000fea0003800000 */
[----:B------:R-:W0:Y:S01]  /*4e60*/  S2R R7, SR_CgaCtaId ;  /* 0x0000000000077919 */ /* 0x000e220000008800 */
[----:B------:R-:W-:Y:S01]  /*4e70*/  LOP3.LUT P0, RZ, R4, 0x1f, RZ, 0xc0, !PT ;  /* 0x0000001f04ff7812 */ /* 0x000fe2000780c0ff */
[----:B------:R-:W-:Y:S01]  /*4e80*/  ULDC UR5, c[0x0][0x658] ;  /* 0x0001960000057ab9 */ /* 0x000fe20000000800 */
[----:B------:R-:W-:Y:S01]  /*4e90*/  UMOV UR6, 0xffffffff ;  /* 0xffffffff00067882 */ /* 0x000fe20000000000 */
[----:B------:R-:W-:Y:S01]  /*4ea0*/  BSSY B0, `(.L_x_106) ;  /* 0x00000cb000007945 */ /* 0x000fe20003800000 */
[----:B------:R-:W-:Y:S01]  /*4eb0*/  USHF.L.U32 UR6, UR6, UR5, URZ ;  /* 0x0000000506067299 */ /* 0x000fe2000800063f */
[C---:B------:R-:W-:Y:S01]  /*4ec0*/  ISETP.NE.AND P2, PT, R3.reuse, RZ, PT ;  /* 0x000000ff0300720c */ /* 0x040fe20003f45270 */
[----:B------:R-:W-:Y:S01]  /*4ed0*/  IMAD.MOV.U32 R9, RZ, RZ, 0x1 ;  /* 0x00000001ff097424 */ /* 0x000fe200078e00ff */
[----:B------:R-:W-:Y:S01]  /*4ee0*/  ISETP.NE.OR P0, PT, R3, RZ, !P0 ;  /* 0x000000ff0300720c */ /* 0x000fe20004705670 */
[----:B------:R-:W-:Y:S01]  /*4ef0*/  IMAD.MOV.U32 R0, RZ, RZ, 0x1 ;  /* 0x00000001ff007424 */ /* 0x000fe200078e00ff */
[----:B------:R-:W-:Y:S01]  /*4f00*/  LOP3.LUT R6, R16, 0x2, RZ, 0xfc, !PT ;  /* 0x0000000210067812 */ /* 0x000fe200078efcff */
[----:B------:R-:W-:Y:S01]  /*4f10*/  IMAD.MOV.U32 R8, RZ, RZ, RZ ;  /* 0x000000ffff087224 */ /* 0x000fe200078e00ff */
[----:B------:R-:W-:Y:S01]  /*4f20*/  ULDC UR4, c[0x0][0x600] ;  /* 0x0001800000047ab9 */ /* 0x000fe20000000800 */
[----:B------:R-:W-:Y:S01]  /*4f30*/  UMOV UR7, 0x1 ;  /* 0x0000000100077882 */ /* 0x000fe20000000000 */
[----:B------:R-:W-:-:S02]  /*4f40*/  UIADD3 UR19, UR40, 0x1, URZ ;  /* 0x0000000128137890 */ /* 0x000fc4000fffe03f */
[----:B------:R-:W-:Y:S02]  /*4f50*/  UIADD3 UR15, UR4, -0x1, URZ ;  /* 0xffffffff040f7890 */ /* 0x000fe4000fffe03f */
[----:B------:R-:W-:Y:S02]  /*4f60*/  USHF.L.U32 UR17, UR7, UR5, URZ ;  /* 0x0000000507117299 */ /* 0x000fe4000800063f */
[----:B------:R-:W-:Y:S01]  /*4f70*/  ULOP3.LUT UR16, URZ, UR6, URZ, 0x33, !UPT ;  /* 0x000000063f107292 */ /* 0x000fe2000f8e333f */
[----:B------:R-:W-:Y:S01]  /*4f80*/  ULDC.64 UR20, c[0x0][0x198] ;  /* 0x0000660000147ab9 */ /* 0x000fe20000000a00 */
[C---:B0-----:R-:W-:Y:S02]  /*4f90*/  IMAD.SHL.U32 R10, R7.reuse, 0x20, RZ ;  /* 0x00000020070a7824 */ /* 0x041fe400078e00ff */
[----:B------:R-:W-:-:S03]  /*4fa0*/  IMAD.SHL.U32 R7, R7, 0x400, RZ ;  /* 0x0000040007077824 */ /* 0x000fc600078e00ff */
[----:B------:R-:W-:Y:S02]  /*4fb0*/  LOP3.LUT R10, R10, 0x20, RZ, 0xc0, !PT ;  /* 0x000000200a0a7812 */ /* 0x000fe400078ec0ff */
[----:B------:R-:W-:-:S07]  /*4fc0*/  LOP3.LUT R7, R7, 0x400, RZ, 0xc0, !PT ;  /* 0x0000040007077812 */ /* 0x000fce00078ec0ff */
.L_x_118:
[----:B------:R-:W-:-:S03]  /*4fd0*/  UMOV UR4, 0xffffffff ;  /* 0xffffffff00047882 */ /* 0x000fc60000000000 */
[----:B------:R-:W-:Y:S05]  /*4fe0*/  BRA.DIV UR4, `(.L_x_107) ;  /* 0x0000001604587947 */ /* 0x000fea000b800000 */
[----:B------:R-:W-:-:S13]  /*4ff0*/  ELECT P6, URZ, PT ;  /* 0x00000000003f782f */ /* 0x000fda00038c0000 */
.L_x_141:
[----:B------:R-:W0:Y:S01]  /*5000*/  LDC R3, c[0x0][0x28c] ;  /* 0x0000a300ff037b82 */ /* 0x000e220000000800 */
[----:B------:R-:W-:Y:S01]  /*5010*/  BSSY B1, `(.L_x_108) ;  /* 0x0000039000017945 */ /* 0x000fe20003800000 */
[----:B0-----:R-:W-:-:S13]  /*5020*/  ISETP.LT.OR P6, PT, R3, 0x1, !P6 ;  /* 0x000000010300780c */ /* 0x001fda00077c1670 */
[----:B------:R-:W-:Y:S05]  /*5030*/  @P6 BRA `(.L_x_109) ;  /* 0x0000000000d86947 */ /* 0x000fea0003800000 */
[----:B------:R-:W-:Y:S02]  /*5040*/  IMAD R22, R22, 0x40, R10 ;  /* 0x0000004016167824 */ /* 0x000fe400078e020a */
[----:B------:R-:W-:Y:S02]  /*5050*/  IMAD.SHL.U32 R19, R19, 0x40, RZ ;  /* 0x0000004013137824 */ /* 0x000fe400078e00ff */
[----:B------:R-:W-:Y:S02]  /*5060*/  IMAD.MOV.U32 R14, RZ, RZ, RZ ;  /* 0x000000ffff0e7224 */ /* 0x000fe400078e00ff */
[----:B------:R-:W-:Y:S02]  /*5070*/  IMAD.U32 R15, RZ, RZ, UR19 ;  /* 0x00000013ff0f7e24 */ /* 0x000fe4000f8e00ff */
[----:B------:R-:W-:Y:S02]  /*5080*/  IMAD.MOV.U32 R3, RZ, RZ, R0 ;  /* 0x000000ffff037224 */ /* 0x000fe400078e0000 */
[----:B------:R-:W-:-:S07]  /*5090*/  IMAD.MOV.U32 R4, RZ, RZ, R8 ;  /* 0x000000ffff047224 */ /* 0x000fce00078e0008 */
.L_x_113:
[----:B------:R-:W0:Y:S01]  /*50a0*/  S2R R12, SR_CgaCtaId ;  /* 0x00000000000c7919 */ /* 0x000e220000008800 */
[----:B------:R-:W-:Y:S01]  /*50b0*/  MOV R5, 0x400 ;  /* 0x0000040000057802 */ /* 0x000fe20000000f00 */
[----:B------:R-:W1:Y:S03]  /*50c0*/  @!P2 LDC R11, c[0x0][0x500] ;  /* 0x00014000ff0bab82 */ /* 0x000e660000000800 */
[----:B0-----:R-:W-:Y:S02]  /*50d0*/  LEA R13, R12, R5, 0x18 ;  /* 0x000000050c0d7211 */ /* 0x001fe400078ec0ff */
[----:B------:R-:W-:-:S03]  /*50e0*/  SHF.L.U32 R5, R3, 0x1f, RZ ;  /* 0x0000001f03057819 */ /* 0x000fc600000006ff */
[----:B------:R-:W-:-:S04]  /*50f0*/  IMAD R12, R4, 0x8, R13 ;  /* 0x00000008040c7824 */ /* 0x000fc800078e020d */
[----:B------:R-:W0:Y:S02]  /*5100*/  SYNCS.PHASECHK.TRANS64.TRYWAIT P1, [R12+URZ+0x70], R5 ;  /* 0x000070050c0075a7 */ /* 0x000e24000802017f */
[----:B01----:R-:W-:Y:S05]  /*5110*/  @!P1 BRA `(.L_x_110) ;  /* 0x00000014002c9947 */ /* 0x003fea0003800000 */
.L_x_142:
[----:B0-----:R-:W-:Y:S01]  /*5120*/  PRMT R5, R6, 0x9910, RZ ;  /* 0x0000991006057816 */ /* 0x001fe200000000ff */
[----:B------:R0:W-:Y:S03]  /*5130*/  @!P2 SYNCS.ARRIVE.TRANS64 RZ, [R12+URZ], R11 ;  /* 0x0000000b0cffa9a7 */ /* 0x0001e6000800003f */
[----:B------:R-:W-:-:S13]  /*5140*/  ISETP.NE.AND P1, PT, R5, 0x2, PT ;  /* 0x000000020500780c */ /* 0x000fda0003f25270 */
[----:B0-----:R-:W-:Y:S05]  /*5150*/  @P1 BRA `(.L_x_111) ;  /* 0x0000000000041947 */ /* 0x001fea0003800000 */
[----:B------:R-:W-:Y:S01]  /*5160*/  BPT.TRAP 0x1 ;  /* 0x000000040000795c */ /* 0x000fe20000300000 */
.L_x_111:
[----:B------:R-:W-:Y:S05]  /*5170*/  @P0 BRA `(.L_x_112) ;  /* 0x0000000000040947 */ /* 0x000fea0003800000 */
[----:B------:R-:W-:Y:S01]  /*5180*/  BPT.TRAP 0x1 ;  /* 0x000000040000795c */ /* 0x000fe20000300000 */
.L_x_112:
[----:B------:R-:W-:Y:S01]  /*5190*/  IMAD R5, R4, 0x800, R7 ;  /* 0x0000080004057824 */ /* 0x000fe200078e0207 */
[----:B------:R-:W-:Y:S01]  /*51a0*/  R2UR UR9, R12 ;  /* 0x000000000c0972ca */ /* 0x000fe200000e0000 */
[C-C-:B------:R-:W-:Y:S01]  /*51b0*/  IMAD R11, R4.reuse, 0x2000, R13.reuse ;  /* 0x00002000040b7824 */ /* 0x140fe200078e020d */
[----:B------:R-:W-:Y:S01]  /*51c0*/  UIADD3 UR4, UP0, UR20, 0xf0, URZ ;  /* 0x000000f014047890 */ /* 0x000fe2000ff1e03f */
[----:B------:R-:W-:Y:S01]  /*51d0*/  IMAD R5, R5, 0x4, R13 ;  /* 0x0000000405057824 */ /* 0x000fe200078e020d */
[----:B------:R-:W-:Y:S01]  /*51e0*/  R2UR UR11, R19 ;  /* 0x00000000130b72ca */ /* 0x000fe200000e0000 */
[----:B------:R-:W-:Y:S01]  /*51f0*/  VIADD R15, R15, 0xffffffff ;  /* 0xffffffff0f0f7836 */ /* 0x000fe20000000000 */
[----:B------:R-:W-:Y:S01]  /*5200*/  R2UR UR5, R11 ;  /* 0x000000000b0572ca */ /* 0x000fe200000e0000 */
[----:B------:R-:W-:Y:S01]  /*5210*/  UIADD3 UR22, UP1, UR20, 0x1f0, URZ ;  /* 0x000001f014167890 */ /* 0x000fe2000ff3e03f */
[----:B------:R-:W-:Y:S01]  /*5220*/  R2UR UR8, R5 ;  /* 0x00000000050872ca */ /* 0x000fe200000e0000 */
[----:B------:R-:W-:Y:S01]  /*5230*/  VIADD R4, R4, 0x1 ;  /* 0x0000000104047836 */ /* 0x000fe20000000000 */
[----:B------:R-:W-:Y:S01]  /*5240*/  R2UR UR10, R14 ;  /* 0x000000000e0a72ca */ /* 0x000fe200000e0000 */
[----:B------:R-:W-:Y:S01]  /*5250*/  UIADD3.X UR23, URZ, UR21, URZ, UP1, !UPT ;  /* 0x000000153f177290 */ /* 0x000fe20008ffe43f */
[----:B------:R-:W-:Y:S01]  /*5260*/  R2UR UR12, R2 ;  /* 0x00000000020c72ca */ /* 0x000fe200000e0000 */
[----:B------:R-:W-:Y:S01]  /*5270*/  UMOV UR6, 0x0 ;  /* 0x0000000000067882 */ /* 0x000fe20000000000 */
[----:B------:R-:W-:Y:S01]  /*5280*/  R2UR UR18, R22 ;  /* 0x00000000161272ca */ /* 0x000fe200000e0000 */
[----:B------:R-:W-:Y:S01]  /*5290*/  UMOV UR7, 0x10000000 ;  /* 0x1000000000077882 */ /* 0x000fe20000000000 */
[----:B------:R-:W-:Y:S01]  /*52a0*/  ISETP.GT.AND P3, PT, R15, 0x1, PT ;  /* 0x000000010f00780c */ /* 0x000fe20003f64270 */
[----:B------:R-:W-:Y:S01]  /*52b0*/  UMOV UR24, 0x30000 ;  /* 0x0003000000187882 */ /* 0x000fe20000000000 */
[----:B------:R-:W-:Y:S01]  /*52c0*/  ISETP.NE.AND P1, PT, R4, 0xe, PT ;  /* 0x0000000e0400780c */ /* 0x000fe20003f25270 */
[----:B------:R-:W-:Y:S01]  /*52d0*/  UIADD3 UR13, UR5, 0x200, URZ ;  /* 0x00000200050d7890 */ /* 0x000fe2000fffe03f */
[----:B------:R-:W-:Y:S01]  /*52e0*/  VIADD R14, R14, 0x20 ;  /* 0x000000200e0e7836 */ /* 0x000fe20000000000 */
[----:B------:R-:W-:Y:S01]  /*52f0*/  UIADD3.X UR5, URZ, UR21, URZ, UP0, !UPT ;  /* 0x000000153f057290 */ /* 0x000fe200087fe43f */
[----:B------:R-:W-:Y:S01]  /*5300*/  SEL R12, RZ, 0x1, P1 ;  /* 0x00000001ff0c7807 */ /* 0x000fe20000800000 */
[----:B------:R-:W-:Y:S01]  /*5310*/  UIADD3 UR14, UR8, 0x1c200, URZ ;  /* 0x0001c200080e7890 */ /* 0x000fe2000fffe03f */
[----:B------:R-:W-:-:S02]  /*5320*/  SEL R4, R4, RZ, P1 ;  /* 0x000000ff04047207 */ /* 0x000fc40000800000 */
[----:B------:R-:W-:Y:S01]  /*5330*/  UMOV UR8, UR13 ;  /* 0x0000000d00087c82 */ /* 0x000fe20008000000 */
[----:B------:R-:W-:-:S03]  /*5340*/  LOP3.LUT R3, R3, R12, RZ, 0x3c, !PT ;  /* 0x0000000c03037212 */ /* 0x000fc600078e3cff */
[----:B------:R0:W-:Y:S02]  /*5350*/  UTMALDG.3D [UR8], [UR4], desc[UR6] ;  /* 0x00000608040075b4 */ /* 0x0001e40008011000 */
[----:B0-----:R-:W-:Y:S01]  /*5360*/  UMOV UR8, UR14 ;  /* 0x0000000e00087c82 */ /* 0x001fe20008000000 */
[----:B------:R-:W-:Y:S02]  /*5370*/  UMOV UR11, UR18 ;  /* 0x00000012000b7c82 */ /* 0x000fe40008000000 */
[----:B------:R0:W-:Y:S02]  /*5380*/  UTMALDG.3D.MULTICAST [UR8], [UR22], UR24, desc[UR6] ;  /* 0x00000608160073b4 */ /* 0x0001e40008011818 */
[----:B0-----:R-:W-:Y:S05]  /*5390*/  @P3 BRA `(.L_x_113) ;  /* 0xfffffffc00403947 */ /* 0x001fea000383ffff */
.L_x_109:
[----:B------:R-:W-:Y:S05]  /*53a0*/  BSYNC B1 ;  /* 0x0000000000017941 */ /* 0x000fea0003800000 */
.L_x_108:
[----:B------:R-:W2:Y:S01]  /*53b0*/  LDL.64 R12, [R1] ;  /* 0x00000000010c7983 */ /* 0x000ea20000100a00 */
[----:B------:R-:W-:Y:S01]  /*53c0*/  LOP3.LUT P4, RZ, R9, 0xff, RZ, 0xc0, !PT ;  /* 0x000000ff09ff7812 */ /* 0x000fe2000788c0ff */
[----:B------:R-:W-:Y:S01]  /*53d0*/  VIADD R8, R8, UR40 ;  /* 0x0000002808087c36 */ /* 0x000fe20008000000 */
[----:B------:R-:W-:Y:S01]  /*53e0*/  ULDC.64 UR4, c[0x0][0x650] ;  /* 0x0001940000047ab9 */ /* 0x000fe20000000a00 */
[----:B------:R-:W-:Y:S01]  /*53f0*/  IMAD.U32 R5, RZ, RZ, UR40 ;  /* 0x00000028ff057e24 */ /* 0x000fe2000f8e00ff */
[----:B------:R-:W-:Y:S01]  /*5400*/  UISETP.GE.U32.AND UP0, UPT, UR40, 0xe, UPT ;  /* 0x0000000e2800788c */ /* 0x000fe2000bf06070 */
[----:B------:R-:W-:Y:S01]  /*5410*/  BSSY B1, `(.L_x_114) ;  /* 0x0000071000017945 */ /* 0x000fe20003800000 */
[----:B------:R-:W-:Y:S01]  /*5420*/  SHF.R.U32.HI R2, RZ, 0x1, R8 ;  /* 0x00000001ff027819 */ /* 0x000fe20000011608 */
[----:B------:R-:W-:Y:S01]  /*5430*/  IMAD.MOV.U32 R19, RZ, RZ, -0x1 ;  /* 0xffffffffff137424 */ /* 0x000fe200078e00ff */
[----:B------:R-:W-:Y:S01]  /*5440*/  ISETP.GT.U32.AND P1, PT, R8, 0xd, PT ;  /* 0x0000000d0800780c */ /* 0x000fe20003f24070 */
[----:B------:R-:W-:Y:S01]  /*5450*/  IMAD.MOV.U32 R22, RZ, RZ, -0x1 ;  /* 0xffffffffff167424 */ /* 0x000fe200078e00ff */
[----:B------:R-:W-:-:S02]  /*5460*/  PLOP3.LUT P3, PT, PT, PT, UP0, 0x80, 0x0 ;  /* 0x000000000000781c */ /* 0x000fc40003f6f008 */
[----:B------:R-:W-:Y:S01]  /*5470*/  ISETP.LT.U32.AND P1, PT, R5, 0xe, P1 ;  /* 0x0000000e0500780c */ /* 0x000fe20000f21070 */
[----:B------:R-:W0:Y:S01]  /*5480*/  @P4 S2R R4, SR_CgaCtaId ;  /* 0x0000000000044919 */ /* 0x000e220000008800 */
[----:B------:R-:W-:Y:S02]  /*5490*/  @P4 MOV R3, 0x400 ;  /* 0x0000040000034802 */ /* 0x000fe40000000f00 */
[----:B------:R-:W-:Y:S02]  /*54a0*/  PRMT R9, RZ, 0x7610, R9 ;  /* 0x00007610ff097816 */ /* 0x000fe40000000009 */
[----:B0-----:R-:W-:Y:S01]  /*54b0*/  @P4 LEA R4, R4, R3, 0x18 ;  /* 0x0000000304044211 */ /* 0x001fe200078ec0ff */
[----:B------:R-:W-:-:S03]  /*54c0*/  IMAD.WIDE.U32 R2, R2, -0x6db6db6d, RZ ;  /* 0x9249249302027825 */ /* 0x000fc600078e00ff */
[----:B------:R0:W-:Y:S01]  /*54d0*/  @P4 SYNCS.ARRIVE.TRANS64.A1T0 RZ, [R4+URZ+0x118], RZ ;  /* 0x000118ff04ff49a7 */ /* 0x0001e2000810003f */
[----:B------:R-:W-:Y:S01]  /*54e0*/  IMAD.MOV.U32 R2, RZ, RZ, -0x1 ;  /* 0xffffffffff027424 */ /* 0x000fe200078e00ff */
[----:B------:R-:W-:Y:S02]  /*54f0*/  SHF.R.U32.HI R5, RZ, 0x2, R3 ;  /* 0x00000002ff057819 */ /* 0x000fe40000011603 */
[----:B------:R-:W-:-:S03]  /*5500*/  SEL R3, RZ, 0x1, !P1 ;  /* 0x00000001ff037807 */ /* 0x000fc60004800000 */
[----:B------:R-:W-:Y:S01]  /*5510*/  IMAD R8, R5, -0xe, R8 ;  /* 0xfffffff205087824 */ /* 0x000fe200078e0208 */
[----:B------:R-:W-:Y:S02]  /*5520*/  LOP3.LUT R0, R0, R3, RZ, 0x3c, !PT ;  /* 0x0000000300007212 */ /* 0x000fe400078e3cff */
[----:B------:R-:W-:Y:S02]  /*5530*/  PRMT R3, RZ, 0x7610, R3 ;  /* 0x00007610ff037816 */ /* 0x000fe40000000003 */
[----:B------:R-:W-:Y:S02]  /*5540*/  @P3 LOP3.LUT R0, R0, 0x1, R5, 0x78, !PT ;  /* 0x0000000100003812 */ /* 0x000fe400078e7805 */
[----:B--2---:R-:W-:-:S04]  /*5550*/  IADD3 R18, P4, R18, R12, RZ ;  /* 0x0000000c12127210 */ /* 0x004fc80007f9e0ff */
[----:B------:R-:W-:Y:S01]  /*5560*/  ISETP.GE.U32.AND P1, PT, R18, UR4, PT ;  /* 0x0000000412007c0c */ /* 0x000fe2000bf26070 */
[----:B------:R-:W-:-:S05]  /*5570*/  IMAD.X R17, R17, 0x1, R23, P4 ;  /* 0x0000000111117824 */ /* 0x000fca00020e0617 */
[----:B------:R-:W-:-:S13]  /*5580*/  ISETP.GE.U32.AND.EX P1, PT, R17, UR5, PT, P1 ;  /* 0x0000000511007c0c */ /* 0x000fda000bf26110 */
[----:B0-----:R-:W-:Y:S05]  /*5590*/  @P1 BRA `(.L_x_115) ;  /* 0x0000000400601947 */ /* 0x001fea0003800000 */
[----:B------:R-:W0:Y:S01]  /*55a0*/  S2R R12, SR_CTAID.X ;  /* 0x00000000000c7919 */ /* 0x000e220000002500 */
[----:B------:R-:W-:Y:S01]  /*55b0*/  ULDC.64 UR4, c[0x0][0x628] ;  /* 0x00018a0000047ab9 */ /* 0x000fe20000000a00 */
[----:B------:R-:W-:Y:S01]  /*55c0*/  ULDC UR7, c[0x0][0x630] ;  /* 0x00018c0000077ab9 */ /* 0x000fe20000000800 */
[----:B------:R-:W-:Y:S01]  /*55d0*/  ISETP.NE.U32.AND P1, PT, RZ, UR4, PT ;  /* 0x00000004ff007c0c */ /* 0x000fe2000bf25070 */
[----:B------:R-:W1:Y:S01]  /*55e0*/  S2R R13, SR_CTAID.Y ;  /* 0x00000000000d7919 */ /* 0x000e620000002600 */
[----:B------:R-:W-:Y:S01]  /*55f0*/  ULDC UR8, c[0x0][0x150] ;  /* 0x0000540000087ab9 */ /* 0x000fe20000000800 */
[----:B------:R-:W-:Y:S01]  /*5600*/  IMAD.MOV.U32 R2, RZ, RZ, R18 ;  /* 0x000000ffff027224 */ /* 0x000fe200078e0012 */
[----:B------:R-:W-:Y:S01]  /*5610*/  ISETP.NE.AND.EX P1, PT, RZ, UR5, PT, P1 ;  /* 0x00000005ff007c0c */ /* 0x000fe2000bf25310 */
[----:B------:R-:W-:Y:S01]  /*5620*/  IMAD.MOV.U32 R3, RZ, RZ, R17 ;  /* 0x000000ffff037224 */ /* 0x000fe200078e0011 */
[----:B0-----:R-:W-:-:S11]  /*5630*/  I2FP.F32.U32 R14, R12 ;  /* 0x0000000c000e7245 */ /* 0x001fd60000201000 */
[----:B------:R-:W-:Y:S05]  /*5640*/  @!P1 BRA `(.L_x_116) ;  /* 0x0000000000289947 */ /* 0x000fea0003800000 */
[----:B------:R-:W-:Y:S02]  /*5650*/  ULDC UR6, c[0x0][0x634] ;  /* 0x00018d0000067ab9 */ /* 0x000fe40000000800 */
[----:B------:R-:W-:-:S05]  /*5660*/  IADD3 R3, P1, R18, UR6, RZ ;  /* 0x0000000612037c10 */ /* 0x000fca000ff3e0ff */
[----:B------:R-:W-:-:S04]  /*5670*/  IMAD.X R11, RZ, RZ, R17, P1 ;  /* 0x000000ffff0b7224 */ /* 0x000fc800008e0611 */
[----:B------:R-:W-:-:S04]  /*5680*/  IMAD.WIDE.U32 R4, R11, UR4, RZ ;  /* 0x000000040b047c25 */ /* 0x000fc8000f8e00ff */
[----:B------:R-:W-:-:S04]  /*5690*/  IMAD.WIDE.U32 R4, P1, R3, UR5, R4 ;  /* 0x0000000503047c25 */ /* 0x000fc8000f820004 */
[----:B------:R-:W-:-:S04]  /*56a0*/  IMAD.WIDE.U32 R2, R3, UR4, RZ ;  /* 0x0000000403027c25 */ /* 0x000fc8000f8e00ff */
[----:B------:R-:W-:Y:S01]  /*56b0*/  IMAD.MOV.U32 R2, RZ, RZ, R5 ;  /* 0x000000ffff027224 */ /* 0x000fe200078e0005 */
[----:B------:R-:W-:Y:S01]  /*56c0*/  IADD3 RZ, P3, R3, R4, RZ ;  /* 0x0000000403ff7210 */ /* 0x000fe20007f7e0ff */
[----:B------:R-:W-:-:S04]  /*56d0*/  IMAD.X R3, RZ, RZ, RZ, P1 ;  /* 0x000000ffff037224 */ /* 0x000fc800008e06ff */
[----:B------:R-:W-:-:S08]  /*56e0*/  IMAD.WIDE.U32.X R2, R11, UR5, R2, P3 ;  /* 0x000000050b027c25 */ /* 0x000fd000098e0402 */
.L_x_116:
[----:B------:R-:W0:Y:S01]  /*56f0*/  LDC R21, c[0x0][0x65c] ;  /* 0x00019700ff157b82 */ /* 0x000e220000000800 */
[--C-:B------:R-:W-:Y:S01]  /*5700*/  SHF.R.U64 R11, R2, UR7, R3.reuse ;  /* 0x00000007020b7c19 */ /* 0x100fe20008001203 */
[----:B------:R-:W-:Y:S01]  /*5710*/  FMUL R14, R14, UR8 ;  /* 0x000000080e0e7c20 */ /* 0x000fe20008400000 */
[----:B------:R-:W-:Y:S01]  /*5720*/  SHF.R.U32.HI R2, RZ, UR7, R3 ;  /* 0x00000007ff027c19 */ /* 0x000fe20008011603 */
[----:B------:R-:W-:Y:S01]  /*5730*/  ULDC UR6, c[0x0][0x154] ;  /* 0x0000550000067ab9 */ /* 0x000fe20000000800 */
[----:B------:R-:W-:Y:S01]  /*5740*/  IADD3 R15, P1, RZ, -R11, RZ ;  /* 0x8000000bff0f7210 */ /* 0x000fe20007f3e0ff */
[----:B------:R-:W-:Y:S01]  /*5750*/  ULDC.64 UR4, c[0x0][0x620] ;  /* 0x0001880000047ab9 */ /* 0x000fe20000000a00 */
[----:B-1----:R-:W-:Y:S01]  /*5760*/  I2FP.F32.U32 R3, R13 ;  /* 0x0000000d00037245 */ /* 0x002fe20000201000 */
[----:B------:R-:W1:Y:S01]  /*5770*/  LDC R19, c[0x0][0x144] ;  /* 0x00005100ff137b82 */ /* 0x000e620000000800 */
[----:B------:R-:W2:Y:S01]  /*5780*/  F2I.U32.TRUNC.NTZ R14, R14 ;  /* 0x0000000e000e7305 */ /* 0x000ea2000020f000 */
[----:B------:R-:W-:-:S02]  /*5790*/  IMAD.X R2, RZ, RZ, ~R2, P1 ;  /* 0x000000ffff027224 */ /* 0x000fc400008e0e02 */
[----:B------:R-:W-:Y:S01]  /*57a0*/  FMUL R4, R3, UR6 ;  /* 0x0000000603047c20 */ /* 0x000fe20008400000 */
[----:B------:R-:W-:Y:S01]  /*57b0*/  IMAD.MOV.U32 R3, RZ, RZ, R17 ;  /* 0x000000ffff037224 */ /* 0x000fe200078e0011 */
[----:B------:R-:W-:Y:S01]  /*57c0*/  ULDC.64 UR6, c[0x0][0x640] ;  /* 0x0001900000067ab9 */ /* 0x000fe20000000a00 */
[----:B------:R-:W-:Y:S01]  /*57d0*/  IMAD R2, R2, UR4, RZ ;  /* 0x0000000402027c24 */ /* 0x000fe2000f8e02ff */
[----:B------:R-:W3:Y:S01]  /*57e0*/  LDC R20, c[0x0][0x148] ;  /* 0x00005200ff147b82 */ /* 0x000ee20000000800 */
[----:B------:R-:W-:Y:S01]  /*57f0*/  ISETP.NE.U32.AND P1, PT, RZ, UR6, PT ;  /* 0x00000006ff007c0c */ /* 0x000fe2000bf25070 */
[----:B------:R-:W4:Y:S01]  /*5800*/  F2I.U32.TRUNC.NTZ R4, R4 ;  /* 0x0000000400047305 */ /* 0x000f22000020f000 */
[----:B------:R-:W-:Y:S02]  /*5810*/  IMAD R5, R15, UR5, R2 ;  /* 0x000000050f057c24 */ /* 0x000fe4000f8e0202 */
[----:B------:R-:W-:Y:S01]  /*5820*/  IMAD.MOV.U32 R2, RZ, RZ, R18 ;  /* 0x000000ffff027224 */ /* 0x000fe200078e0012 */
[----:B------:R-:W-:-:S02]  /*5830*/  ISETP.NE.AND.EX P1, PT, RZ, UR7, PT, P1 ;  /* 0x00000007ff007c0c */ /* 0x000fc4000bf25310 */
[----:B0-----:R-:W-:Y:S01]  /*5840*/  ISETP.NE.AND P4, PT, R21, 0x1, PT ;  /* 0x000000011500780c */ /* 0x001fe20003f85270 */
[----:B------:R-:W-:Y:S01]  /*5850*/  IMAD.WIDE.U32 R2, R15, UR4, R2 ;  /* 0x000000040f027c25 */ /* 0x000fe2000f8e0002 */
[----:B------:R-:W-:-:S03]  /*5860*/  ULDC UR4, c[0x0][0x618] ;  /* 0x0001860000047ab9 */ /* 0x000fc60000000800 */
[----:B--2---:R-:W-:Y:S02]  /*5870*/  IMAD.MOV R14, RZ, RZ, -R14 ;  /* 0x000000ffff0e7224 */ /* 0x004fe400078e0a0e */
[----:B------:R-:W-:Y:S02]  /*5880*/  IMAD.IADD R3, R3, 0x1, R5 ;  /* 0x0000000103037824 */ /* 0x000fe400078e0205 */
[----:B-1----:R-:W-:-:S03]  /*5890*/  IMAD R12, R19, R14, R12 ;  /* 0x0000000e130c7224 */ /* 0x002fc600078e020c */
[--C-:B------:R-:W-:Y:S01]  /*58a0*/  SHF.R.U64 R14, R2, UR4, R3.reuse ;  /* 0x00000004020e7c19 */ /* 0x100fe20008001203 */
[----:B----4-:R-:W-:Y:S01]  /*58b0*/  IMAD.MOV R2, RZ, RZ, -R4 ;  /* 0x000000ffff027224 */ /* 0x010fe200078e0a04 */
[----:B------:R-:W-:Y:S01]  /*58c0*/  SHF.R.U32.HI R3, RZ, UR4, R3 ;  /* 0x00000004ff037c19 */ /* 0x000fe20008011603 */
[----:B------:R-:W-:Y:S02]  /*58d0*/  ULDC UR4, c[0x0][0x608] ;  /* 0x0001820000047ab9 */ /* 0x000fe40000000800 */
[----:B---3--:R-:W-:Y:S01]  /*58e0*/  @P4 IMAD R12, R20, R2, R13 ;  /* 0x00000002140c4224 */ /* 0x008fe200078e020d */
[--C-:B------:R-:W-:Y:S02]  /*58f0*/  SHF.R.U64 R19, R14, UR4, R3.reuse ;  /* 0x000000040e137c19 */ /* 0x100fe40008001203 */
[----:B------:R-:W-:Y:S01]  /*5900*/  SHF.R.U32.HI R2, RZ, UR4, R3 ;  /* 0x00000004ff027c19 */ /* 0x000fe20008011603 */
[----:B------:R-:W-:-:S03]  /*5910*/  ULDC UR4, c[0x0][0x658] ;  /* 0x0001960000047ab9 */ /* 0x000fc60000000800 */
[--C-:B------:R-:W-:Y:S02]  /*5920*/  SHF.R.U64 R13, R19, UR4, R2.reuse ;  /* 0x00000004130d7c19 */ /* 0x100fe40008001202 */
[----:B------:R-:W-:-:S03]  /*5930*/  SHF.R.U32.HI R2, RZ, UR4, R2 ;  /* 0x00000004ff027c19 */ /* 0x000fc60008011602 */
[----:B------:R-:W-:Y:S02]  /*5940*/  IMAD.MOV.U32 R4, RZ, RZ, R13 ;  /* 0x000000ffff047224 */ /* 0x000fe400078e000d */
[----:B------:R-:W-:Y:S01]  /*5950*/  IMAD.MOV.U32 R3, RZ, RZ, R2 ;  /* 0x000000ffff037224 */ /* 0x000fe200078e0002 */
[----:B------:R-:W-:Y:S06]  /*5960*/  @!P1 BRA `(.L_x_117) ;  /* 0x00000000002c9947 */ /* 0x000fec0003800000 */
        /* <DEDUP_REMOVED lines=9> */
[----:B------:R-:W-:-:S04]  /*5a00*/  IMAD.WIDE.U32.X R2, R15, UR7, R2, P3 ;  /* 0x000000070f027c25 */ /* 0x000fc800098e0402 */
[----:B------:R-:W-:-:S07]  /*5a10*/  IMAD.MOV.U32 R4, RZ, RZ, R2 ;  /* 0x000000ffff047224 */ /* 0x000fce00078e0002 */
.L_x_117:
[----:B------:R-:W-:Y:S01]  /*5a20*/  ULDC UR4, c[0x0][0x648] ;  /* 0x0001920000047ab9 */ /* 0x000fe20000000800 */
[----:B------:R-:W-:Y:S01]  /*5a30*/  LOP3.LUT R2, R19, UR16, RZ, 0xc0, !PT ;  /* 0x0000001013027c12 */ /* 0x000fe2000f8ec0ff */
[----:B------:R-:W-:Y:S01]  /*5a40*/  ULDC UR5, c[0x0][0x610] ;  /* 0x0001840000057ab9 */ /* 0x000fe20000000800 */
[----:B------:R-:W-:Y:S01]  /*5a50*/  SHF.R.U64 R3, R4, UR4, R3 ;  /* 0x0000000404037c19 */ /* 0x000fe20008001203 */
[----:B------:R-:W-:Y:S01]  /*5a60*/  ULDC UR4, c[0x0][0x638] ;  /* 0x00018e0000047ab9 */ /* 0x000fe20000000800 */
[----:B------:R-:W-:-:S03]  /*5a70*/  LOP3.LUT R14, R14, UR15, RZ, 0xc0, !PT ;  /* 0x0000000f0e0e7c12 */ /* 0x000fc6000f8ec0ff */
[----:B------:R-:W-:Y:S02]  /*5a80*/  IMAD.MOV R4, RZ, RZ, -R3 ;  /* 0x000000ffff047224 */ /* 0x000fe400078e0a03 */
[----:B------:R-:W-:Y:S02]  /*5a90*/  IMAD R3, R3, UR17, R2 ;  /* 0x0000001103037c24 */ /* 0x000fe4000f8e0202 */
[----:B------:R-:W-:Y:S01]  /*5aa0*/  IMAD R13, R4, UR4, R13 ;  /* 0x00000004040d7c24 */ /* 0x000fe2000f8e020d */
[----:B------:R-:W-:Y:S01]  /*5ab0*/  ULDC UR4, c[0x0][0x600] ;  /* 0x0001800000047ab9 */ /* 0x000fe20000000800 */
[----:B------:R-:W-:Y:S02]  /*5ac0*/  IMAD R12, R3, UR5, R12 ;  /* 0x00000005030c7c24 */ /* 0x000fe4000f8e020c */
[----:B------:R-:W-:Y:S02]  /*5ad0*/  IMAD R13, R13, UR4, R14 ;  /* 0x000000040d0d7c24 */ /* 0x000fe4000f8e020e */
[----:B------:R-:W-:-:S02]  /*5ae0*/  IMAD.MOV.U32 R3, RZ, RZ, 0x1 ;  /* 0x00000001ff037424 */ /* 0x000fc400078e00ff */
[----:B------:R-:W-:Y:S01]  /*5af0*/  IMAD.MOV.U32 R2, RZ, RZ, R11 ;  /* 0x000000ffff027224 */ /* 0x000fe200078e000b */
[----:B------:R-:W-:Y:S02]  /*5b00*/  SEL R22, R13, R12, !P4 ;  /* 0x0000000c0d167207 */ /* 0x000fe40006000000 */
[----:B------:R-:W-:-:S07]  /*5b10*/  SEL R19, R12, R13, !P4 ;  /* 0x0000000d0c137207 */ /* 0x000fce0006000000 */
.L_x_115:
[----:B------:R-:W-:Y:S05]  /*5b20*/  BSYNC B1 ;  /* 0x0000000000017941 */ /* 0x000fea0003800000 */
.L_x_114:
[----:B------:R-:W-:-:S13]  /*5b30*/  LOP3.LUT P1, RZ, R3, 0xff, RZ, 0xc0, !PT ;  /* 0x000000ff03ff7812 */ /* 0x000fda000782c0ff */
[----:B------:R-:W-:Y:S05]  /*5b40*/  @P1 BRA `(.L_x_118) ;  /* 0xfffffff400201947 */ /* 0x000fea000383ffff */
[----:B------:R-:W-:Y:S05]  /*5b50*/  BSYNC B0 ;  /* 0x0000000000007941 */ /* 0x000fea0003800000 */
.L_x_106:
[----:B------:R-:W-:-:S03]  /*5b60*/  UMOV UR4, 0xffffffff ;  /* 0xffffffff00047882 */ /* 0x000fc60000000000 */
[----:B------:R-:W-:Y:S05]  /*5b70*/  BRA.DIV UR4, `(.L_x_119) ;  /* 0x0000000a04a87947 */ /* 0x000fea000b800000 */
[----:B------:R-:W-:-:S13]  /*5b80*/  ELECT P6, URZ, PT ;  /* 0x00000000003f782f */ /* 0x000fda00038c0000 */
.L_x_145:
[----:B------:R-:W-:Y:S04]  /*5b90*/  BSSY B0, `(.L_x_120) ;  /* 0x0000085000007945 */ /* 0x000fe80003800000 */
[----:B------:R-:W-:Y:S05]  /*5ba0*/  @!P6 BRA `(.L_x_121) ;  /* 0x00000008000ce947 */ /* 0x000fea0003800000 */
[----:B------:R-:W-:-:S04]  /*5bb0*/  LOP3.LUT R16, R16, 0x2, RZ, 0xfc, !PT ;  /* 0x0000000210107812 */ /* 0x000fc800078efcff */
[----:B------:R-:W-:-:S13]  /*5bc0*/  ISETP.NE.AND P0, PT, R16, 0x3, PT ;  /* 0x000000031000780c */ /* 0x000fda0003f05270 */
[----:B------:R-:W-:Y:S05]  /*5bd0*/  @!P0 BRA `(.L_x_122) ;  /* 0x0000000000048947 */ /* 0x000fea0003800000 */
[----:B------:R-:W-:Y:S01]  /*5be0*/  BPT.TRAP 0x1 ;  /* 0x000000040000795c */ /* 0x000fe20000300000 */
.L_x_122:
[----:B------:R-:W0:Y:S01]  /*5bf0*/  S2R R3, SR_CgaCtaId ;  /* 0x0000000000037919 */ /* 0x000e220000008800 */
[----:B------:R-:W-:-:S04]  /*5c00*/  MOV R2, 0x400 ;  /* 0x0000040000027802 */ /* 0x000fc80000000f00 */
[----:B0-----:R-:W-:Y:S02]  /*5c10*/  LEA R3, R3, R2, 0x18 ;  /* 0x0000000203037211 */ /* 0x001fe400078ec0ff */
[----:B------:R-:W-:-:S03]  /*5c20*/  SHF.L.U32 R2, R0, 0x1f, RZ ;  /* 0x0000001f00027819 */ /* 0x000fc600000006ff */
[----:B------:R-:W-:-:S04]  /*5c30*/  VIADD R3, R3, 0x70 ;  /* 0x0000007003037836 */ /* 0x000fc80000000000 */
[C---:B------:R-:W-:Y:S02]  /*5c40*/  IMAD R7, R8.reuse, 0x8, R3 ;  /* 0x0000000808077824 */ /* 0x040fe400078e0203 */
[----:B------:R-:W-:Y:S02]  /*5c50*/  VIADD R8, R8, 0x1 ;  /* 0x0000000108087836 */ /* 0x000fe40000000000 */
[----:B------:R-:W0:Y:S03]  /*5c60*/  SYNCS.PHASECHK.TRANS64.TRYWAIT P0, [R7+URZ], R2 ;  /* 0x00000002070075a7 */ /* 0x000e26000800017f */
[----:B------:R-:W-:-:S04]  /*5c70*/  ISETP.NE.AND P1, PT, R8, 0xe, PT ;  /* 0x0000000e0800780c */ /* 0x000fc80003f25270 */
[----:B------:R-:W-:Y:S02]  /*5c80*/  SEL R5, RZ, 0x1, P1 ;  /* 0x00000001ff057807 */ /* 0x000fe40000800000 */
[----:B------:R-:W-:Y:S02]  /*5c90*/  SEL R8, R8, RZ, P1 ;  /* 0x000000ff08087207 */ /* 0x000fe40000800000 */
[----:B------:R-:W-:-:S03]  /*5ca0*/  LOP3.LUT R5, R0, R5, RZ, 0x3c, !PT ;  /* 0x0000000500057212 */ /* 0x000fc600078e3cff */
[----:B------:R-:W-:Y:S01]  /*5cb0*/  IMAD R9, R8, 0x8, R3 ;  /* 0x0000000808097824 */ /* 0x000fe200078e0203 */
[----:B------:R-:W-:Y:S01]  /*5cc0*/  SHF.L.U32 R4, R5, 0x1f, RZ ;  /* 0x0000001f05047819 */ /* 0x000fe200000006ff */
[----:B0-----:R-:W-:Y:S06]  /*5cd0*/  @!P0 BRA `(.L_x_123) ;  /* 0x0000000800708947 */ /* 0x001fec0003800000 */
.L_x_146:
[----:B------:R-:W1:Y:S01]  /*5ce0*/  SYNCS.PHASECHK.TRANS64.TRYWAIT P0, [R9+URZ], R4 ;  /* 0x00000004090075a7 */ /* 0x000e62000800017f */
[----:B------:R-:W-:-:S05]  /*5cf0*/  VIADD R0, R8, 0x1 ;  /* 0x0000000108007836 */ /* 0x000fca0000000000 */
[----:B------:R-:W-:-:S04]  /*5d00*/  ISETP.NE.AND P1, PT, R0, 0xe, PT ;  /* 0x0000000e0000780c */ /* 0x000fc80003f25270 */
[----:B0-----:R-:W-:Y:S02]  /*5d10*/  SEL R2, RZ, 0x1, P1 ;  /* 0x00000001ff027807 */ /* 0x001fe40000800000 */
[----:B------:R-:W-:Y:S02]  /*5d20*/  SEL R0, R0, RZ, P1 ;  /* 0x000000ff00007207 */ /* 0x000fe40000800000 */
[----:B------:R-:W-:-:S03]  /*5d30*/  LOP3.LUT R7, R5, R2, RZ, 0x3c, !PT ;  /* 0x0000000205077212 */ /* 0x000fc600078e3cff */
[----:B------:R-:W-:Y:S01]  /*5d40*/  IMAD R6, R0, 0x8, R3 ;  /* 0x0000000800067824 */ /* 0x000fe200078e0203 */
[----:B------:R-:W-:Y:S01]  /*5d50*/  SHF.L.U32 R5, R7, 0x1f, RZ ;  /* 0x0000001f07057819 */ /* 0x000fe200000006ff */
[----:B-1----:R-:W-:Y:S06]  /*5d60*/  @!P0 BRA `(.L_x_124) ;  /* 0x0000000800608947 */ /* 0x002fec0003800000 */
.L_x_147:
[----:B------:R-:W1:Y:S01]  /*5d70*/  SYNCS.PHASECHK.TRANS64.TRYWAIT P0, [R6+URZ], R5 ;  /* 0x00000005060075a7 */ /* 0x000e62000800017f */
[----:B------:R-:W-:-:S05]  /*5d80*/  VIADD R0, R0, 0x1 ;  /* 0x0000000100007836 */ /* 0x000fca0000000000 */
[----:B------:R-:W-:-:S04]  /*5d90*/  ISETP.NE.AND P1, PT, R0, 0xe, PT ;  /* 0x0000000e0000780c */ /* 0x000fc80003f25270 */
[----:B------:R-:W-:Y:S02]  /*5da0*/  SEL R2, RZ, 0x1, P1 ;  /* 0x00000001ff027807 */ /* 0x000fe40000800000 */
[----:B------:R-:W-:Y:S02]  /*5db0*/  SEL R0, R0, RZ, P1 ;  /* 0x000000ff00007207 */ /* 0x000fe40000800000 */
[----:B------:R-:W-:-:S03]  /*5dc0*/  LOP3.LUT R7, R7, R2, RZ, 0x3c, !PT ;  /* 0x0000000207077212 */ /* 0x000fc600078e3cff */
[----:B0-----:R-:W-:Y:S01]  /*5dd0*/  IMAD R9, R0, 0x8, R3 ;  /* 0x0000000800097824 */ /* 0x001fe200078e0203 */
[----:B------:R-:W-:Y:S01]  /*5de0*/  SHF.L.U32 R4, R7, 0x1f, RZ ;  /* 0x0000001f07047819 */ /* 0x000fe200000006ff */
[----:B-1----:R-:W-:Y:S06]  /*5df0*/  @!P0 BRA `(.L_x_125) ;  /* 0x0000000800508947 */ /* 0x002fec0003800000 */
.L_x_148:
        /* <DEDUP_REMOVED lines=9> */
.L_x_149:
        /* <DEDUP_REMOVED lines=9> */
.L_x_150:
        /* <DEDUP_REMOVED lines=9> */
.L_x_151:
        /* <DEDUP_REMOVED lines=9> */
.L_x_152:
        /* <DEDUP_REMOVED lines=9> */
.L_x_153:
        /* <DEDUP_REMOVED lines=9> */
.L_x_154:
        /* <DEDUP_REMOVED lines=9> */
.L_x_155:
        /* <DEDUP_REMOVED lines=9> */
.L_x_156:
        /* <DEDUP_REMOVED lines=9> */
.L_x_157:
[----:B------:R-:W1:Y:S01]  /*6310*/  SYNCS.PHASECHK.TRANS64.TRYWAIT P0, [R6+URZ], R5 ;  /* 0x00000005060075a7 */ /* 0x000e62000800017f */
[----:B------:R-:W-:-:S05]  /*6320*/  VIADD R0, R0, 0x1 ;  /* 0x0000000100007836 */ /* 0x000fca0000000000 */
[----:B------:R-:W-:-:S04]  /*6330*/  ISETP.NE.AND P1, PT, R0, 0xe, PT ;  /* 0x0000000e0000780c */ /* 0x000fc80003f25270 */
[----:B------:R-:W-:Y:S02]  /*6340*/  SEL R2, RZ, 0x1, P1 ;  /* 0x00000001ff027807 */ /* 0x000fe40000800000 */
[----:B------:R-:W-:Y:S02]  /*6350*/  SEL R0, R0, RZ, P1 ;  /* 0x000000ff00007207 */ /* 0x000fe40000800000 */
[----:B------:R-:W-:Y:S01]  /*6360*/  LOP3.LUT R2, R7, R2, RZ, 0x3c, !PT ;  /* 0x0000000207027212 */ /* 0x000fe200078e3cff */
[----:B-1----:R-:W-:Y:S06]  /*6370*/  @!P0 BRA `(.L_x_135) ;  /* 0x0000000400b88947 */ /* 0x002fec0003800000 */
.L_x_158:
[----:B------:R-:W-:Y:S01]  /*6380*/  IMAD R3, R0, 0x8, R3 ;  /* 0x0000000800037824 */ /* 0x000fe200078e0203 */
[----:B------:R-:W-:-:S07]  /*6390*/  SHF.L.U32 R0, R2, 0x1f, RZ ;  /* 0x0000001f02007819 */ /* 0x000fce00000006ff */
.L_x_136:
[----:B--2---:R2:W3:Y:S02]  /*63a0*/  SYNCS.PHASECHK.TRANS64.TRYWAIT P0, [R3+URZ], R0 ;  /* 0x00000000030075a7 */ /* 0x0044e4000800017f */
[----:B---3--:R-:W-:Y:S05]  /*63b0*/  @!P0 NANOSLEEP.SYNCS 0x989680 ;  /* 0x009896800000895d */ /* 0x008fea0003900000 */
[----:B------:R-:W3:Y:S02]  /*63c0*/  @!P0 SYNCS.PHASECHK.TRANS64 P0, [R3+URZ], R0 ;  /* 0x00000000030085a7 */ /* 0x000ee4000800007f */
[----:B---3--:R-:W-:Y:S05]  /*63d0*/  @!P0 BRA `(.L_x_136) ;  /* 0xfffffffc00f08947 */ /* 0x008fea000383ffff */
.L_x_121:
[----:B------:R-:W-:Y:S05]  /*63e0*/  BSYNC B0 ;  /* 0x0000000000007941 */ /* 0x000fea0003800000 */
.L_x_120:
[----:B------:R-:W-:Y:S05]  /*63f0*/  EXIT ;  /* 0x000000000000794d */ /* 0x000fea0003800000 */
.L_x_20:
[----:B-1----:R1:W2:Y:S02]  /*6400*/  SYNCS.PHASECHK.TRANS64.TRYWAIT P0, [R65+URZ], R0 ;  /* 0x00000000410075a7 */ /* 0x0022a4000800017f */
[----:B--2---:R-:W-:Y:S05]  /*6410*/  @!P0 NANOSLEEP.SYNCS 0x989680 ;  /* 0x009896800000895d */ /* 0x004fea0003900000 */
[----:B------:R-:W2:Y:S02]  /*6420*/  @!P0 SYNCS.PHASECHK.TRANS64 P0, [R65+URZ], R0 ;  /* 0x00000000410085a7 */ /* 0x000ea4000800007f */
[----:B--2---:R-:W-:Y:S05]  /*6430*/  @!P0 BRA `(.L_x_20) ;  /* 0xfffffffc00f08947 */ /* 0x004fea000383ffff */
[----:B------:R-:W-:Y:S05]  /*6440*/  BRA `(.L_x_137) ;  /* 0xffffffb400247947 */ /* 0x000fea000383ffff */
.L_x_25:
[----:B--2---:R2:W3:Y:S02]  /*6450*/  SYNCS.PHASECHK.TRANS64.TRYWAIT P1, [R3+URZ], R0 ;  /* 0x00000000030075a7 */ /* 0x0044e4000802017f */
[----:B---3--:R-:W-:Y:S05]  /*6460*/  @!P1 NANOSLEEP.SYNCS 0x989680 ;  /* 0x009896800000995d */ /* 0x008fea0003900000 */
[----:B------:R-:W3:Y:S02]  /*6470*/  @!P1 SYNCS.PHASECHK.TRANS64 P1, [R3+URZ], R0 ;  /* 0x00000000030095a7 */ /* 0x000ee4000802007f */
[----:B---3--:R-:W-:Y:S05]  /*6480*/  @!P1 BRA `(.L_x_25) ;  /* 0xfffffffc00f09947 */ /* 0x008fea000383ffff */
[----:B------:R-:W-:Y:S05]  /*6490*/  BRA `(.L_x_24) ;  /* 0xffffffb400887947 */ /* 0x000fea000383ffff */
.L_x_30:
[----:B--2---:R-:W-:-:S04]  /*64a0*/  IMAD.U32 R5, RZ, RZ, UR4 ;  /* 0x00000004ff057e24 */ /* 0x004fc8000f8e00ff */
[----:B------:R2:W3:Y:S03]  /*64b0*/  SYNCS.PHASECHK.TRANS64.TRYWAIT P1, [R5+URZ], R4 ;  /* 0x00000004050075a7 */ /* 0x0004e6000802017f */
[----:B---3--:R-:W-:Y:S05]  /*64c0*/  @!P1 NANOSLEEP.SYNCS 0x989680 ;  /* 0x009896800000995d */ /* 0x008fea0003900000 */
[----:B------:R-:W3:Y:S02]  /*64d0*/  @!P1 SYNCS.PHASECHK.TRANS64 P1, [R5+URZ], R4 ;  /* 0x00000004050095a7 */ /* 0x000ee4000802007f */
[----:B---3--:R-:W-:Y:S05]  /*64e0*/  @!P1 BRA `(.L_x_30) ;  /* 0xfffffffc00ec9947 */ /* 0x008fea000383ffff */
[----:B------:R-:W-:Y:S05]  /*64f0*/  BRA `(.L_x_29) ;  /* 0xffffffb800407947 */ /* 0x000fea000383ffff */
.L_x_38:
[----:B-1----:R1:W2:Y:S02]  /*6500*/  SYNCS.PHASECHK.TRANS64.TRYWAIT P0, [R65+URZ+0x10], R0 ;  /* 0x00001000410075a7 */ /* 0x0022a4000800017f */
[----:B--2---:R-:W-:Y:S05]  /*6510*/  @!P0 NANOSLEEP.SYNCS 0x989680 ;  /* 0x009896800000895d */ /* 0x004fea0003900000 */
[----:B------:R-:W2:Y:S02]  /*6520*/  @!P0 SYNCS.PHASECHK.TRANS64 P0, [R65+URZ+0x10], R0 ;  /* 0x00001000410085a7 */ /* 0x000ea4000800007f */
[----:B--2---:R-:W-:Y:S05]  /*6530*/  @!P0 BRA `(.L_x_38) ;  /* 0xfffffffc00f08947 */ /* 0x004fea000383ffff */
[----:B------:R-:W-:Y:S05]  /*6540*/  BRA `(.L_x_138) ;  /* 0xffffffbc00987947 */ /* 0x000fea000383ffff */
.L_x_107:
[----:B------:R-:W-:Y:S01]  /*6550*/  BSSY B1, `(.L_x_139) ;  /* 0x0000006000017945 */ /* 0x000fe20003800000 */
[----:B------:R-:W-:-:S07]  /*6560*/  IMAD.MOV.U32 R15, RZ, RZ, -0x1 ;  /* 0xffffffffff0f7424 */ /* 0x000fce00078e00ff */
[----:B-----5:R-:W-:Y:S05]  /*6570*/  WARPSYNC.COLLECTIVE R15, `(.L_x_140) ;  /* 0x000000000f0c7348 */ /* 0x020fea0003c00000 */
[----:B------:R-:W-:Y:S02]  /*6580*/  ELECT P6, UR62, PT ;  /* 0x00000000003e782f */ /* 0x000fe400038c0000 */
[----:B------:R-:W-:Y:S01]  /*6590*/  MOV R14, UR62 ;  /* 0x0000003e000e7c02 */ /* 0x000fe20008000f00 */
[----:B-----5:R-:W-:Y:S10]  /*65a0*/  ENDCOLLECTIVE ;  /* 0x000000000000791b */ /* 0x020ff40003800000 */
.L_x_140:
[----:B------:R-:W-:Y:S05]  /*65b0*/  BSYNC B1 ;  /* 0x0000000000017941 */ /* 0x000fea0003800000 */
.L_x_139:
[----:B------:R-:W-:Y:S05]  /*65c0*/  BRA `(.L_x_141) ;  /* 0xffffffe8008c7947 */ /* 0x000fea000383ffff */
.L_x_110:
[----:B0-----:R0:W1:Y:S02]  /*65d0*/  SYNCS.PHASECHK.TRANS64.TRYWAIT P1, [R12+URZ+0x70], R5 ;  /* 0x000070050c0075a7 */ /* 0x001064000802017f */
[----:B-1----:R-:W-:Y:S05]  /*65e0*/  @!P1 NANOSLEEP.SYNCS 0x989680 ;  /* 0x009896800000995d */ /* 0x002fea0003900000 */
[----:B------:R-:W1:Y:S02]  /*65f0*/  @!P1 SYNCS.PHASECHK.TRANS64 P1, [R12+URZ+0x70], R5 ;  /* 0x000070050c0095a7 */ /* 0x000e64000802007f */
[----:B-1----:R-:W-:Y:S05]  /*6600*/  @!P1 BRA `(.L_x_110) ;  /* 0xfffffffc00f09947 */ /* 0x002fea000383ffff */
[----:B------:R-:W-:Y:S05]  /*6610*/  BRA `(.L_x_142) ;  /* 0xffffffe800c07947 */ /* 0x000fea000383ffff */
.L_x_119:
[----:B------:R-:W-:Y:S01]  /*6620*/  BSSY B0, `(.L_x_143) ;  /* 0x0000006000007945 */ /* 0x000fe20003800000 */
[----:B------:R-:W-:-:S07]  /*6630*/  IMAD.MOV.U32 R15, RZ, RZ, -0x1 ;  /* 0xffffffffff0f7424 */ /* 0x000fce00078e00ff */
[----:B-----5:R-:W-:Y:S05]  /*6640*/  WARPSYNC.COLLECTIVE R15, `(.L_x_144) ;  /* 0x000000000f0c7348 */ /* 0x020fea0003c00000 */
[----:B------:R-:W-:Y:S02]  /*6650*/  ELECT P6, UR62, PT ;  /* 0x00000000003e782f */ /* 0x000fe400038c0000 */
[----:B------:R-:W-:Y:S01]  /*6660*/  MOV R14, UR62 ;  /* 0x0000003e000e7c02 */ /* 0x000fe20008000f00 */
[----:B-----5:R-:W-:Y:S10]  /*6670*/  ENDCOLLECTIVE ;  /* 0x000000000000791b */ /* 0x020ff40003800000 */
.L_x_144:
[----:B------:R-:W-:Y:S05]  /*6680*/  BSYNC B0 ;  /* 0x0000000000007941 */ /* 0x000fea0003800000 */
.L_x_143:
[----:B------:R-:W-:Y:S05]  /*6690*/  BRA `(.L_x_145) ;  /* 0xfffffff4003c7947 */ /* 0x000fea000383ffff */
.L_x_123:
[----:B0-----:R0:W1:Y:S02]  /*66a0*/  SYNCS.PHASECHK.TRANS64.TRYWAIT P0, [R7+URZ], R2 ;  /* 0x00000002070075a7 */ /* 0x001064000800017f */
[----:B-1----:R-:W-:Y:S05]  /*66b0*/  @!P0 NANOSLEEP.SYNCS 0x989680 ;  /* 0x009896800000895d */ /* 0x002fea0003900000 */
[----:B------:R-:W1:Y:S02]  /*66c0*/  @!P0 SYNCS.PHASECHK.TRANS64 P0, [R7+URZ], R2 ;  /* 0x00000002070085a7 */ /* 0x000e64000800007f */
[----:B-1----:R-:W-:Y:S05]  /*66d0*/  @!P0 BRA `(.L_x_123) ;  /* 0xfffffffc00f08947 */ /* 0x002fea000383ffff */
[----:B------:R-:W-:Y:S05]  /*66e0*/  BRA `(.L_x_146) ;  /* 0xfffffff4007c7947 */ /* 0x000fea000383ffff */
.L_x_124:
[----:B0-----:R0:W1:Y:S02]  /*66f0*/  SYNCS.PHASECHK.TRANS64.TRYWAIT P0, [R9+URZ], R4 ;  /* 0x00000004090075a7 */ /* 0x001064000800017f */
[----:B-1----:R-:W-:Y:S05]  /*6700*/  @!P0 NANOSLEEP.SYNCS 0x989680 ;  /* 0x009896800000895d */ /* 0x002fea0003900000 */
[----:B------:R-:W1:Y:S02]  /*6710*/  @!P0 SYNCS.PHASECHK.TRANS64 P0, [R9+URZ], R4 ;  /* 0x00000004090085a7 */ /* 0x000e64000800007f */
[----:B-1----:R-:W-:Y:S05]  /*6720*/  @!P0 BRA `(.L_x_124) ;  /* 0xfffffffc00f08947 */ /* 0x002fea000383ffff */
[----:B------:R-:W-:Y:S05]  /*6730*/  BRA `(.L_x_147) ;  /* 0xfffffff4008c7947 */ /* 0x000fea000383ffff */
.L_x_125:
[----:B0-----:R0:W1:Y:S02]  /*6740*/  SYNCS.PHASECHK.TRANS64.TRYWAIT P0, [R6+URZ], R5 ;  /* 0x00000005060075a7 */ /* 0x001064000800017f */
[----:B-1----:R-:W-:Y:S05]  /*6750*/  @!P0 NANOSLEEP.SYNCS 0x989680 ;  /* 0x009896800000895d */ /* 0x002fea0003900000 */
[----:B------:R-:W1:Y:S02]  /*6760*/  @!P0 SYNCS.PHASECHK.TRANS64 P0, [R6+URZ], R5 ;  /* 0x00000005060085a7 */ /* 0x000e64000800007f */
[----:B-1----:R-:W-:Y:S05]  /*6770*/  @!P0 BRA `(.L_x_125) ;  /* 0xfffffffc00f08947 */ /* 0x002fea000383ffff */
[----:B------:R-:W-:Y:S05]  /*6780*/  BRA `(.L_x_148) ;  /* 0xfffffff4009c7947 */ /* 0x000fea000383ffff */
.L_x_126:
[----:B0-----:R0:W1:Y:S02]  /*6790*/  SYNCS.PHASECHK.TRANS64.TRYWAIT P0, [R9+URZ], R4 ;  /* 0x00000004090075a7 */ /* 0x001064000800017f */
[----:B-1----:R-:W-:Y:S05]  /*67a0*/  @!P0 NANOSLEEP.SYNCS 0x989680 ;  /* 0x009896800000895d */ /* 0x002fea0003900000 */
[----:B------:R-:W1:Y:S02]  /*67b0*/  @!P0 SYNCS.PHASECHK.TRANS64 P0, [R9+URZ], R4 ;  /* 0x00000004090085a7 */ /* 0x000e64000800007f */
[----:B-1----:R-:W-:Y:S05]  /*67c0*/  @!P0 BRA `(.L_x_126) ;  /* 0xfffffffc00f08947 */ /* 0x002fea000383ffff */
[----:B------:R-:W-:Y:S05]  /*67d0*/  BRA `(.L_x_149) ;  /* 0xfffffff400ac7947 */ /* 0x000fea000383ffff */
.L_x_127:
[----:B0-----:R0:W1:Y:S02]  /*67e0*/  SYNCS.PHASECHK.TRANS64.TRYWAIT P0, [R6+URZ], R5 ;  /* 0x00000005060075a7 */ /* 0x001064000800017f */
[----:B-1----:R-:W-:Y:S05]  /*67f0*/  @!P0 NANOSLEEP.SYNCS 0x989680 ;  /* 0x009896800000895d */ /* 0x002fea0003900000 */
[----:B------:R-:W1:Y:S02]  /*6800*/  @!P0 SYNCS.PHASECHK.TRANS64 P0, [R6+URZ], R5 ;  /* 0x00000005060085a7 */ /* 0x000e64000800007f */
[----:B-1----:R-:W-:Y:S05]  /*6810*/  @!P0 BRA `(.L_x_127) ;  /* 0xfffffffc00f08947 */ /* 0x002fea000383ffff */
[----:B------:R-:W-:Y:S05]  /*6820*/  BRA `(.L_x_150) ;  /* 0xfffffff400bc7947 */ /* 0x000fea000383ffff */
.L_x_128:
[----:B0-----:R0:W1:Y:S02]  /*6830*/  SYNCS.PHASECHK.TRANS64.TRYWAIT P0, [R9+URZ], R4 ;  /* 0x00000004090075a7 */ /* 0x001064000800017f */
[----:B-1----:R-:W-:Y:S05]  /*6840*/  @!P0 NANOSLEEP.SYNCS 0x989680 ;  /* 0x009896800000895d */ /* 0x002fea0003900000 */
[----:B------:R-:W1:Y:S02]  /*6850*/  @!P0 SYNCS.PHASECHK.TRANS64 P0, [R9+URZ], R4 ;  /* 0x00000004090085a7 */ /* 0x000e64000800007f */
[----:B-1----:R-:W-:Y:S05]  /*6860*/  @!P0 BRA `(.L_x_128) ;  /* 0xfffffffc00f08947 */ /* 0x002fea000383ffff */
[----:B------:R-:W-:Y:S05]  /*6870*/  BRA `(.L_x_151) ;  /* 0xfffffff400cc7947 */ /* 0x000fea000383ffff */
.L_x_129:
[----:B0-----:R0:W1:Y:S02]  /*6880*/  SYNCS.PHASECHK.TRANS64.TRYWAIT P0, [R6+URZ], R5 ;  /* 0x00000005060075a7 */ /* 0x001064000800017f */
[----:B-1----:R-:W-:Y:S05]  /*6890*/  @!P0 NANOSLEEP.SYNCS 0x989680 ;  /* 0x009896800000895d */ /* 0x002fea0003900000 */
[----:B------:R-:W1:Y:S02]  /*68a0*/  @!P0 SYNCS.PHASECHK.TRANS64 P0, [R6+URZ], R5 ;  /* 0x00000005060085a7 */ /* 0x000e64000800007f */
[----:B-1----:R-:W-:Y:S05]  /*68b0*/  @!P0 BRA `(.L_x_129) ;  /* 0xfffffffc00f08947 */ /* 0x002fea000383ffff */
[----:B------:R-:W-:Y:S05]  /*68c0*/  BRA `(.L_x_152) ;  /* 0xfffffff400dc7947 */ /* 0x000fea000383ffff */
.L_x_130:
[----:B0-----:R0:W1:Y:S02]  /*68d0*/  SYNCS.PHASECHK.TRANS64.TRYWAIT P0, [R9+URZ], R4 ;  /* 0x00000004090075a7 */ /* 0x001064000800017f */
[----:B-1----:R-:W-:Y:S05]  /*68e0*/  @!P0 NANOSLEEP.SYNCS 0x989680 ;  /* 0x009896800000895d */ /* 0x002fea0003900000 */
[----:B------:R-:W1:Y:S02]  /*68f0*/  @!P0 SYNCS.PHASECHK.TRANS64 P0, [R9+URZ], R4 ;  /* 0x00000004090085a7 */ /* 0x000e64000800007f */
[----:B-1----:R-:W-:Y:S05]  /*6900*/  @!P0 BRA `(.L_x_130) ;  /* 0xfffffffc00f08947 */ /* 0x002fea000383ffff */
[----:B------:R-:W-:Y:S05]  /*6910*/  BRA `(.L_x_153) ;  /* 0xfffffff400ec7947 */ /* 0x000fea000383ffff */
.L_x_131:
[----:B0-----:R0:W1:Y:S02]  /*6920*/  SYNCS.PHASECHK.TRANS64.TRYWAIT P0, [R6+URZ], R5 ;  /* 0x00000005060075a7 */ /* 0x001064000800017f */
[----:B-1----:R-:W-:Y:S05]  /*6930*/  @!P0 NANOSLEEP.SYNCS 0x989680 ;  /* 0x009896800000895d */ /* 0x002fea0003900000 */
[----:B------:R-:W1:Y:S02]  /*6940*/  @!P0 SYNCS.PHASECHK.TRANS64 P0, [R6+URZ], R5 ;  /* 0x00000005060085a7 */ /* 0x000e64000800007f */
[----:B-1----:R-:W-:Y:S05]  /*6950*/  @!P0 BRA `(.L_x_131) ;  /* 0xfffffffc00f08947 */ /* 0x002fea000383ffff */
[----:B------:R-:W-:Y:S05]  /*6960*/  BRA `(.L_x_154) ;  /* 0xfffffff400fc7947 */ /* 0x000fea000383ffff */
.L_x_132:
[----:B0-----:R0:W1:Y:S02]  /*6970*/  SYNCS.PHASECHK.TRANS64.TRYWAIT P0, [R9+URZ], R4 ;  /* 0x00000004090075a7 */ /* 0x001064000800017f */
[----:B-1----:R-:W-:Y:S05]  /*6980*/  @!P0 NANOSLEEP.SYNCS 0x989680 ;  /* 0x009896800000895d */ /* 0x002fea0003900000 */
[----:B------:R-:W1:Y:S02]  /*6990*/  @!P0 SYNCS.PHASECHK.TRANS64 P0, [R9+URZ], R4 ;  /* 0x00000004090085a7 */ /* 0x000e64000800007f */
[----:B-1----:R-:W-:Y:S05]  /*69a0*/  @!P0 BRA `(.L_x_132) ;  /* 0xfffffffc00f08947 */ /* 0x002fea000383ffff */
[----:B------:R-:W-:Y:S05]  /*69b0*/  BRA `(.L_x_155) ;  /* 0xfffffff8000c7947 */ /* 0x000fea000383ffff */
.L_x_133:
[----:B0-----:R0:W1:Y:S02]  /*69c0*/  SYNCS.PHASECHK.TRANS64.TRYWAIT P0, [R6+URZ], R5 ;  /* 0x00000005060075a7 */ /* 0x001064000800017f */
[----:B-1----:R-:W-:Y:S05]  /*69d0*/  @!P0 NANOSLEEP.SYNCS 0x989680 ;  /* 0x009896800000895d */ /* 0x002fea0003900000 */
[----:B------:R-:W1:Y:S02]  /*69e0*/  @!P0 SYNCS.PHASECHK.TRANS64 P0, [R6+URZ], R5 ;  /* 0x00000005060085a7 */ /* 0x000e64000800007f */
[----:B-1----:R-:W-:Y:S05]  /*69f0*/  @!P0 BRA `(.L_x_133) ;  /* 0xfffffffc00f08947 */ /* 0x002fea000383ffff */
[----:B------:R-:W-:Y:S05]  /*6a00*/  BRA `(.L_x_156) ;  /* 0xfffffff8001c7947 */ /* 0x000fea000383ffff */
.L_x_134:
[----:B0-----:R0:W1:Y:S02]  /*6a10*/  SYNCS.PHASECHK.TRANS64.TRYWAIT P0, [R9+URZ], R4 ;  /* 0x00000004090075a7 */ /* 0x001064000800017f */
[----:B-1----:R-:W-:Y:S05]  /*6a20*/  @!P0 NANOSLEEP.SYNCS 0x989680 ;  /* 0x009896800000895d */ /* 0x002fea0003900000 */
[----:B------:R-:W1:Y:S02]  /*6a30*/  @!P0 SYNCS.PHASECHK.TRANS64 P0, [R9+URZ], R4 ;  /* 0x00000004090085a7 */ /* 0x000e64000800007f */
[----:B-1----:R-:W-:Y:S05]  /*6a40*/  @!P0 BRA `(.L_x_134) ;  /* 0xfffffffc00f08947 */ /* 0x002fea000383ffff */
[----:B------:R-:W-:Y:S05]  /*6a50*/  BRA `(.L_x_157) ;  /* 0xfffffff8002c7947 */ /* 0x000fea000383ffff */
.L_x_135:
[----:B-1----:R1:W2:Y:S02]  /*6a60*/  SYNCS.PHASECHK.TRANS64.TRYWAIT P0, [R6+URZ], R5 ;  /* 0x00000005060075a7 */ /* 0x0022a4000800017f */
[----:B--2---:R-:W-:Y:S05]  /*6a70*/  @!P0 NANOSLEEP.SYNCS 0x989680 ;  /* 0x009896800000895d */ /* 0x004fea0003900000 */
[----:B------:R-:W2:Y:S02]  /*6a80*/  @!P0 SYNCS.PHASECHK.TRANS64 P0, [R6+URZ], R5 ;  /* 0x00000005060085a7 */ /* 0x000ea4000800007f */
[----:B--2---:R-:W-:Y:S05]  /*6a90*/  @!P0 BRA `(.L_x_135) ;  /* 0xfffffffc00f08947 */ /* 0x004fea000383ffff */
[----:B------:R-:W-:Y:S05]  /*6aa0*/  BRA `(.L_x_158) ;  /* 0xfffffff800347947 */ /* 0x000fea000383ffff */
.L_x_159:
[----:B------:R-:W-:-:S00]  /*6ab0*/  BRA `(.L_x_159) ;  /* 0xfffffffc00fc7947 */ /* 0x000fc0000383ffff */
[----:B------:R-:W-:-:S00]  /*6ac0*/  NOP ;  /* 0x0000000000007918 */ /* 0x000fc00000000000 */
        /* <DEDUP_REMOVED lines=11> */
.L_x_160:


//--------------------- .nv.global.init           --------------------------
	.section	.nv.global.init,"aw",@progbits
.nv.global.init:
	.type		$str$22,@object
	.size		$str$22,($str$23 - $str$22)
$str$22:
        /*0000*/ 	.byte	0x6b, 0x5f, 0x74, 0x69, 0x6c, 0x65, 0x5f, 0x63, 0x6f, 0x75, 0x6e, 0x74, 0x20, 0x3e, 0x3d, 0x20
        /*0010*/ 	.byte	0x31, 0x00
	.type		$str$23,@object
	.size		$str$23,(__unnamed_1 - $str$23)
$str$23:
        /*0012*/ 	.byte	0x2f, 0x74, 0x6d, 0x70, 0x2f, 0x63, 0x75, 0x74, 0x6c, 0x61, 0x73, 0x73, 0x5f, 0x73, 0x77, 0x65
        /*0022*/ 	.byte	0x65, 0x70, 0x5f, 0x73, 0x72, 0x63, 0x2f, 0x69, 0x6e, 0x63, 0x6c, 0x75, 0x64, 0x65, 0x2f, 0x63
        /*0032*/ 	.byte	0x75, 0x74, 0x6c, 0x61, 0x73, 0x73, 0x2f, 0x67, 0x65, 0x6d, 0x6d, 0x2f, 0x63, 0x6f, 0x6c, 0x6c
        /*0042*/ 	.byte	0x65, 0x63, 0x74, 0x69, 0x76, 0x65, 0x2f, 0x73, 0x6d, 0x39, 0x30, 0x5f, 0x6d, 0x6d, 0x61, 0x5f
        /*0052*/ 	.byte	0x74, 0x6d, 0x61, 0x5f, 0x67, 0x6d, 0x6d, 0x61, 0x5f, 0x73, 0x73, 0x5f, 0x77, 0x61, 0x72, 0x70
        /*0062*/ 	.byte	0x73, 0x70, 0x65, 0x63, 0x69, 0x61, 0x6c, 0x69, 0x7a, 0x65, 0x64, 0x2e, 0x68, 0x70, 0x70, 0x00
	.type		__unnamed_1,@object
	.size		__unnamed_1,(.L_0 - __unnamed_1)
__unnamed_1:
        /*0072*/ 	.byte	0x76, 0x6f, 0x69, 0x64, 0x20, 0x63, 0x75, 0x74, 0x6c, 0x61, 0x73, 0x73, 0x3a, 0x3a, 0x67, 0x65
        /* <DEDUP_REMOVED lines=177> */
        /*0b92*/ 	.byte	0x79, 0x5d, 0x00
.L_0:


//--------------------- .nv.shared._ZN7cutlass13device_kernelINS_4gemm6kernel13GemmUniversalIN4cute5tupleIJiiiiEEENS1_10collective13CollectiveMmaINS1_34MainloopSm90TmaGmmaWarpSpecializedILi14ENS5_IJNS4_1CILi2EEENSA_ILi1EEESC_EEENS1_32KernelTmaWarpSpecializedPingpongEEENS5_IJNSA_ILi64EEESG_NSA_ILi32EEEEEENS_10tfloat32_tENS5_IJlSC_lEEESJ_SK_NS4_8TiledMMAINS4_8MMA_AtomIJNS4_4SM904GMMA29MMA_64x64x8_F32TF32TF32_SS_TNILNSO_7ScaleInE1ELSQ_1EEEEEENS4_6LayoutINS5_IJSC_SC_SC_EEENS5_IJNSA_ILi0EEESV_SV_EEEEENS5_IJNS4_10UnderscoreESY_SY_EEEEENS4_13SM90_TMA_LOADENS4_14ComposedLayoutINS4_7SwizzleILi3ELi4ELi3EEENS4_18smem_ptr_flag_bitsILi32EEENST_INS5_IJNSA_ILi8EEESH_EEENS5_IJSH_SC_EEEEEEEvNS4_8identityENS4_23SM90_TMA_LOAD_MULTICASTES1B_vS1C_EENS_8epilogue10collective6detail29Sm90TmaWarpSpecializedAdapterINS1G_15DefaultEpilogueISJ_SK_SK_NS1F_6thread17LinearCombinationISJ_Li1EffLNS1K_9ScaleType4KindE0ELNS_15FloatRoundStyleE2ESJ_EENS1_15EpilogueDefaultEEEEEvvEEEEvNT_6ParamsE --------------------------
	.section	.nv.shared._ZN7cutlass13device_kernelINS_4gemm6kernel13GemmUniversalIN4cute5tupleIJiiiiEEENS1_10collective13CollectiveMmaINS1_34MainloopSm90TmaGmmaWarpSpecializedILi14ENS5_IJNS4_1CILi2EEENSA_ILi1EEESC_EEENS1_32KernelTmaWarpSpecializedPingpongEEENS5_IJNSA_ILi64EEESG_NSA_ILi32EEEEEENS_10tfloat32_tENS5_IJlSC_lEEESJ_SK_NS4_8TiledMMAINS4_8MMA_AtomIJNS4_4SM904GMMA29MMA_64x64x8_F32TF32TF32_SS_TNILNSO_7ScaleInE1ELSQ_1EEEEEENS4_6LayoutINS5_IJSC_SC_SC_EEENS5_IJNSA_ILi0EEESV_SV_EEEEENS5_IJNS4_10UnderscoreESY_SY_EEEEENS4_13SM90_TMA_LOADENS4_14ComposedLayoutINS4_7SwizzleILi3ELi4ELi3EEENS4_18smem_ptr_flag_bitsILi32EEENST_INS5_IJNSA_ILi8EEESH_EEENS5_IJSH_SC_EEEEEEEvNS4_8identityENS4_23SM90_TMA_LOAD_MULTICASTES1B_vS1C_EENS_8epilogue10collective6detail29Sm90TmaWarpSpecializedAdapterINS1G_15DefaultEpilogueISJ_SK_SK_NS1F_6thread17LinearCombinationISJ_Li1EffLNS1K_9ScaleType4KindE0ELNS_15FloatRoundStyleE2ESJ_EENS1_15EpilogueDefaultEEEEEvvEEEEvNT_6ParamsE,"aw",@nobits
	.sectionflags	@""
	.align	16
	.zero		1024


//--------------------- .nv.shared.reserved.0     --------------------------
	.section	.nv.shared.reserved.0,"aw",@nobits
	.weak		__nv_reservedSMEM_offset_0_alias
	.size		__nv_reservedSMEM_offset_0_alias, 0, 0
	.other		__nv_reservedSMEM_offset_0_alias,@"STO_CUDA_RESERVED_SHARED STV_DEFAULT"
__nv_reservedSMEM_offset_0_alias:
	.zero		0


//--------------------- .nv.global                --------------------------
	.section	.nv.global,"aw",@nobits
.nv.global:
	.type		_ZN39_INTERNAL_fa9f960b_4_k_cu_cc7c192b_63264cute1_E,@object
	.size		_ZN39_INTERNAL_fa9f960b_4_k_cu_cc7c192b_63264cute1_E,(_ZN39_INTERNAL_fa9f960b_4_k_cu_cc7c192b_63264cuda3std3__45__cpo6cbeginE - _ZN39_INTERNAL_fa9f960b_4_k_cu_cc7c192b_63264cute1_E)
_ZN39_INTERNAL_fa9f960b_4_k_cu_cc7c192b_63264cute1_E:
	.zero		1
	.type		_ZN39_INTERNAL_fa9f960b_4_k_cu_cc7c192b_63264cuda3std3__45__cpo6cbeginE,@object
	.size		_ZN39_INTERNAL_fa9f960b_4_k_cu_cc7c192b_63264cuda3std3__45__cpo6cbeginE,(_ZN39_INTERNAL_fa9f960b_4_k_cu_cc7c192b_63264cuda3std3__48in_placeE - _ZN39_INTERNAL_fa9f960b_4_k_cu_cc7c192b_63264cuda3std3__45__cpo6cbeginE)
_ZN39_INTERNAL_fa9f960b_4_k_cu_cc7c192b_63264cuda3std3__45__cpo6cbeginE:
	.zero		1
	.type		_ZN39_INTERNAL_fa9f960b_4_k_cu_cc7c192b_63264cuda3std3__48in_placeE,@object
	.size		_ZN39_INTERNAL_fa9f960b_4_k_cu_cc7c192b_63264cuda3std3__48in_placeE,(_ZN39_INTERNAL_fa9f960b_4_k_cu_cc7c192b_63264cuda3std6ranges3__45__cpo9iter_moveE - _ZN39_INTERNAL_fa9f960b_4_k_cu_cc7c192b_63264cuda3std3__48in_placeE)
_ZN39_INTERNAL_fa9f960b_4_k_cu_cc7c192b_63264cuda3std3__48in_placeE:
	.zero		1
	.type		_ZN39_INTERNAL_fa9f960b_4_k_cu_cc7c192b_63264cuda3std6ranges3__45__cpo9iter_moveE,@object
	.size		_ZN39_INTERNAL_fa9f960b_4_k_cu_cc7c192b_63264cuda3std6ranges3__45__cpo9iter_moveE,(_ZN39_INTERNAL_fa9f960b_4_k_cu_cc7c192b_63264cuda3std3__45__cpo5beginE - _ZN39_INTERNAL_fa9f960b_4_k_cu_cc7c192b_63264cuda3std6ranges3__45__cpo9iter_moveE)
_ZN39_INTERNAL_fa9f960b_4_k_cu_cc7c192b_63264cuda3std6ranges3__45__cpo9iter_moveE:
	.zero		1
	.type		_ZN39_INTERNAL_fa9f960b_4_k_cu_cc7c192b_63264cuda3std3__45__cpo5beginE,@object
	.size		_ZN39_INTERNAL_fa9f960b_4_k_cu_cc7c192b_63264cuda3std3__45__cpo5beginE,(_ZN39_INTERNAL_fa9f960b_4_k_cu_cc7c192b_63264cuda3std3__441_GLOBAL__N__fa9f960b_4_k_cu_cc7c192b_63266ignoreE - _ZN39_INTERNAL_fa9f960b_4_k_cu_cc7c192b_63264cuda3std3__45__cpo5beginE)
_ZN39_INTERNAL_fa9f960b_4_k_cu_cc7c192b_63264cuda3std3__45__cpo5beginE:
	.zero		1
	.type		_ZN39_INTERNAL_fa9f960b_4_k_cu_cc7c192b_63264cuda3std3__441_GLOBAL__N__fa9f960b_4_k_cu_cc7c192b_63266ignoreE,@object
	.size		_ZN39_INTERNAL_fa9f960b_4_k_cu_cc7c192b_63264cuda3std3__441_GLOBAL__N__fa9f960b_4_k_cu_cc7c192b_63266ignoreE,(_ZN39_INTERNAL_fa9f960b_4_k_cu_cc7c192b_63264cute7productE - _ZN39_INTERNAL_fa9f960b_4_k_cu_cc7c192b_63264cuda3std3__441_GLOBAL__N__fa9f960b_4_k_cu_cc7c192b_63266ignoreE)
_ZN39_INTERNAL_fa9f960b_4_k_cu_cc7c192b_63264cuda3std3__441_GLOBAL__N__fa9f960b_4_k_cu_cc7c192b_63266ignoreE:
	.zero		1
	.type		_ZN39_INTERNAL_fa9f960b_4_k_cu_cc7c192b_63264cute7productE,@object
	.size		_ZN39_INTERNAL_fa9f960b_4_k_cu_cc7c192b_63264cute7productE,(_ZN39_INTERNAL_fa9f960b_4_k_cu_cc7c192b_63264cuda3std3__45__cpo3endE - _ZN39_INTERNAL_fa9f960b_4_k_cu_cc7c192b_63264cute7productE)
_ZN39_INTERNAL_fa9f960b_4_k_cu_cc7c192b_63264cute7productE:
	.zero		1
	.type		_ZN39_INTERNAL_fa9f960b_4_k_cu_cc7c192b_63264cuda3std3__45__cpo3endE,@object
	.size		_ZN39_INTERNAL_fa9f960b_4_k_cu_cc7c192b_63264cuda3std3__45__cpo3endE,(_ZN39_INTERNAL_fa9f960b_4_k_cu_cc7c192b_63264cuda3std3__419piecewise_constructE - _ZN39_INTERNAL_fa9f960b_4_k_cu_cc7c192b_63264cuda3std3__45__cpo3endE)
_ZN39_INTERNAL_fa9f960b_4_k_cu_cc7c192b_63264cuda3std3__45__cpo3endE:
	.zero		1
	.type		_ZN39_INTERNAL_fa9f960b_4_k_cu_cc7c192b_63264cuda3std3__419piecewise_constructE,@object
	.size		_ZN39_INTERNAL_fa9f960b_4_k_cu_cc7c192b_63264cuda3std3__419piecewise_constructE,(_ZN39_INTERNAL_fa9f960b_4_k_cu_cc7c192b_63264cuda3std3__45__cpo4cendE - _ZN39_INTERNAL_fa9f960b_4_k_cu_cc7c192b_63264cuda3std3__419piecewise_constructE)
_ZN39_INTERNAL_fa9f960b_4_k_cu_cc7c192b_63264cuda3std3__419piecewise_constructE:
	.zero		1
	.type		_ZN39_INTERNAL_fa9f960b_4_k_cu_cc7c192b_63264cuda3std3__45__cpo4cendE,@object
	.size		_ZN39_INTERNAL_fa9f960b_4_k_cu_cc7c192b_63264cuda3std3__45__cpo4cendE,(_ZN39_INTERNAL_fa9f960b_4_k_cu_cc7c192b_63264cuda3std6ranges3__45__cpo4swapE - _ZN39_INTERNAL_fa9f960b_4_k_cu_cc7c192b_63264cuda3std3__45__cpo4cendE)
_ZN39_INTERNAL_fa9f960b_4_k_cu_cc7c192b_63264cuda3std3__45__cpo4cendE:
	.zero		1
	.type		_ZN39_INTERNAL_fa9f960b_4_k_cu_cc7c192b_63264cuda3std6ranges3__45__cpo4swapE,@object
	.size		_ZN39_INTERNAL_fa9f960b_4_k_cu_cc7c192b_63264cuda3std6ranges3__45__cpo4swapE,(.L_8 - _ZN39_INTERNAL_fa9f960b_4_k_cu_cc7c192b_63264cuda3std6ranges3__45__cpo4swapE)
_ZN39_INTERNAL_fa9f960b_4_k_cu_cc7c192b_63264cuda3std6ranges3__45__cpo4swapE:
	.zero		1
.L_8:


//--------------------- .nv.constant0._ZN7cutlass13device_kernelINS_4gemm6kernel13GemmUniversalIN4cute5tupleIJiiiiEEENS1_10collective13CollectiveMmaINS1_34MainloopSm90TmaGmmaWarpSpecializedILi14ENS5_IJNS4_1CILi2EEENSA_ILi1EEESC_EEENS1_32KernelTmaWarpSpecializedPingpongEEENS5_IJNSA_ILi64EEESG_NSA_ILi32EEEEEENS_10tfloat32_tENS5_IJlSC_lEEESJ_SK_NS4_8TiledMMAINS4_8MMA_AtomIJNS4_4SM904GMMA29MMA_64x64x8_F32TF32TF32_SS_TNILNSO_7ScaleInE1ELSQ_1EEEEEENS4_6LayoutINS5_IJSC_SC_SC_EEENS5_IJNSA_ILi0EEESV_SV_EEEEENS5_IJNS4_10UnderscoreESY_SY_EEEEENS4_13SM90_TMA_LOADENS4_14ComposedLayoutINS4_7SwizzleILi3ELi4ELi3EEENS4_18smem_ptr_flag_bitsILi32EEENST_INS5_IJNSA_ILi8EEESH_EEENS5_IJSH_SC_EEEEEEEvNS4_8identityENS4_23SM90_TMA_LOAD_MULTICASTES1B_vS1C_EENS_8epilogue10collective6detail29Sm90TmaWarpSpecializedAdapterINS1G_15DefaultEpilogueISJ_SK_SK_NS1F_6thread17LinearCombinationISJ_Li1EffLNS1K_9ScaleType4KindE0ELNS_15FloatRoundStyleE2ESJ_EENS1_15EpilogueDefaultEEEEEvvEEEEvNT_6ParamsE --------------------------
	.section	.nv.constant0._ZN7cutlass13device_kernelINS_4gemm6kernel13GemmUniversalIN4cute5tupleIJiiiiEEENS1_10collective13CollectiveMmaINS1_34MainloopSm90TmaGmmaWarpSpecializedILi14ENS5_IJNS4_1CILi2EEENSA_ILi1EEESC_EEENS1_32KernelTmaWarpSpecializedPingpongEEENS5_IJNSA_ILi64EEESG_NSA_ILi32EEEEEENS_10tfloat32_tENS5_IJlSC_lEEESJ_SK_NS4_8TiledMMAINS4_8MMA_AtomIJNS4_4SM904GMMA29MMA_64x64x8_F32TF32TF32_SS_TNILNSO_7ScaleInE1ELSQ_1EEEEEENS4_6LayoutINS5_IJSC_SC_SC_EEENS5_IJNSA_ILi0EEESV_SV_EEEEENS5_IJNS4_10UnderscoreESY_SY_EEEEENS4_13SM90_TMA_LOADENS4_14ComposedLayoutINS4_7SwizzleILi3ELi4ELi3EEENS4_18smem_ptr_flag_bitsILi32EEENST_INS5_IJNSA_ILi8EEESH_EEENS5_IJSH_SC_EEEEEEEvNS4_8identityENS4_23SM90_TMA_LOAD_MULTICASTES1B_vS1C_EENS_8epilogue10collective6detail29Sm90TmaWarpSpecializedAdapterINS1G_15DefaultEpilogueISJ_SK_SK_NS1F_6thread17LinearCombinationISJ_Li1EffLNS1K_9ScaleType4KindE0ELNS_15FloatRoundStyleE2ESJ_EENS1_15EpilogueDefaultEEEEEvvEEEEvNT_6ParamsE,"a",@progbits
	.sectionflags	@""
	.align	4
.nv.constant0._ZN7cutlass13device_kernelINS_4gemm6kernel13GemmUniversalIN4cute5tupleIJiiiiEEENS1_10collective13CollectiveMmaINS1_34MainloopSm90TmaGmmaWarpSpecializedILi14ENS5_IJNS4_1CILi2EEENSA_ILi1EEESC_EEENS1_32KernelTmaWarpSpecializedPingpongEEENS5_IJNSA_ILi64EEESG_NSA_ILi32EEEEEENS_10tfloat32_tENS5_IJlSC_lEEESJ_SK_NS4_8TiledMMAINS4_8MMA_AtomIJNS4_4SM904GMMA29MMA_64x64x8_F32TF32TF32_SS_TNILNSO_7ScaleInE1ELSQ_1EEEEEENS4_6LayoutINS5_IJSC_SC_SC_EEENS5_IJNSA_ILi0EEESV_SV_EEEEENS5_IJNS4_10UnderscoreESY_SY_EEEEENS4_13SM90_TMA_LOADENS4_14ComposedLayoutINS4_7SwizzleILi3ELi4ELi3EEENS4_18smem_ptr_flag_bitsILi32EEENST_INS5_IJNSA_ILi8EEESH_EEENS5_IJSH_SC_EEEEEEEvNS4_8identityENS4_23SM90_TMA_LOAD_MULTICASTES1B_vS1C_EENS_8epilogue10collective6detail29Sm90TmaWarpSpecializedAdapterINS1G_15DefaultEpilogueISJ_SK_SK_NS1F_6thread17LinearCombinationISJ_Li1EffLNS1K_9ScaleType4KindE0ELNS_15FloatRoundStyleE2ESJ_EENS1_15EpilogueDefaultEEEEEvvEEEEvNT_6ParamsE:
	.zero		1664


//--------------------- SYMBOLS --------------------------

	.type		.nv.reservedSmem.offset0,@object
	.size		.nv.reservedSmem.offset0,0x4
	.type		__assertfail,@function
